	.target	sm_90a

	.elftype	@"ET_EXEC"


//--------------------- .note.nv.tkinfo           --------------------------
	.section	.note.nv.tkinfo,"",@"SHT_NOTE"
	.sectionflags	@"SHF_NOTE_NV_TKINFO"
	.tkinfo
        /*0018*/ 	.word	0x00000002
        /*0030*/ 	.string	""
        /*0030*/ 	.string	"ptxas"
        /*0030*/ 	.string	"Cuda compilation tools, release 13.0, V13.0.88"
        /*0030*/ 	.string	"Build cuda_13.0.r13.0/compiler.36424714_0"
        /*0030*/ 	.string	"-arch sm_90a -m 64 "



//--------------------- .note.nv.cuinfo           --------------------------
	.section	.note.nv.cuinfo,"",@"SHT_NOTE"
	.sectionflags	@"SHF_NOTE_NV_CUINFO"
        /*0018*/ 	.short	0x0002
        /*001a*/ 	.short	0x005a
        /*001c*/ 	.short	0x0082
	.zero		2


//--------------------- .nv.info                  --------------------------
	.section	.nv.info,"",@"SHT_CUDA_INFO"
	.align	4


	//----- nvinfo : EIATTR_REGCOUNT
	.align		4
        /*0000*/ 	.byte	0x04, 0x2f
        /*0002*/ 	.short	(.L_12 - .L_11)
	.align		4
.L_11:
        /*0004*/ 	.word	index@(_ZN7cutlass13device_kernelINS_4gemm6kernel13GemmUniversalIN4cute5tupleIJiiiiEEENS1_10collective13CollectiveMmaINS1_37MainloopSm90TmaGmmaWarpSpecializedFP8ILi4ENS5_IJNS4_1CILi2EEENSA_ILi1EEESC_EEENS1_32KernelTmaWarpSpecializedPingpongEEENS5_IJNSA_ILi64EEENSA_ILi256EEENSA_ILi32EEEEEENS_12float_e5m2_tENS5_IJlSC_lEEESK_SL_NS4_8TiledMMAINS4_8MMA_AtomIJNS4_4SM904GMMA31MMA_64x256x32_F32E5M2E5M2_SS_TNILNSP_7ScaleInE1ELSR_1EEEEEENS4_6LayoutINS5_IJSC_SC_SC_EEENS5_IJNSA_ILi0EEESW_SW_EEEEENS5_IJNS4_10UnderscoreESZ_SZ_EEEEENS4_13SM90_TMA_LOADENS4_14ComposedLayoutINS4_7SwizzleILi1ELi4ELi3EEENS4_18smem_ptr_flag_bitsILi8EEENSU_INS5_IJNSA_ILi8EEESI_EEENS5_IJSI_SC_EEEEEEEvNS4_8identityENS4_23SM90_TMA_LOAD_MULTICASTES1C_vS1D_EENS_8epilogue10collective6detail29Sm90TmaWarpSpecializedAdapterINS1H_15DefaultEpilogueISK_SL_SL_NS1G_6thread17LinearCombinationISK_Li1EffLNS1L_9ScaleType4KindE0ELNS_15FloatRoundStyleE2ESK_EENS1_15EpilogueDefaultEEEEEvvEEEEvNT_6ParamsE)
        /*0008*/ 	.word	0x000000a8


	//----- nvinfo : EIATTR_FRAME_SIZE
	.align		4
.L_12:
        /*000c*/ 	.byte	0x04, 0x11
        /*000e*/ 	.short	(.L_14 - .L_13)
	.align		4
.L_13:
        /*0010*/ 	.word	index@(_ZN7cutlass13device_kernelINS_4gemm6kernel13GemmUniversalIN4cute5tupleIJiiiiEEENS1_10collective13CollectiveMmaINS1_37MainloopSm90TmaGmmaWarpSpecializedFP8ILi4ENS5_IJNS4_1CILi2EEENSA_ILi1EEESC_EEENS1_32KernelTmaWarpSpecializedPingpongEEENS5_IJNSA_ILi64EEENSA_ILi256EEENSA_ILi32EEEEEENS_12float_e5m2_tENS5_IJlSC_lEEESK_SL_NS4_8TiledMMAINS4_8MMA_AtomIJNS4_4SM904GMMA31MMA_64x256x32_F32E5M2E5M2_SS_TNILNSP_7ScaleInE1ELSR_1EEEEEENS4_6LayoutINS5_IJSC_SC_SC_EEENS5_IJNSA_ILi0EEESW_SW_EEEEENS5_IJNS4_10UnderscoreESZ_SZ_EEEEENS4_13SM90_TMA_LOADENS4_14ComposedLayoutINS4_7SwizzleILi1ELi4ELi3EEENS4_18smem_ptr_flag_bitsILi8EEENSU_INS5_IJNSA_ILi8EEESI_EEENS5_IJSI_SC_EEEEEEEvNS4_8identityENS4_23SM90_TMA_LOAD_MULTICASTES1C_vS1D_EENS_8epilogue10collective6detail29Sm90TmaWarpSpecializedAdapterINS1H_15DefaultEpilogueISK_SL_SL_NS1G_6thread17LinearCombinationISK_Li1EffLNS1L_9ScaleType4KindE0ELNS_15FloatRoundStyleE2ESK_EENS1_15EpilogueDefaultEEEEEvvEEEEvNT_6ParamsE)
        /*0014*/ 	.word	0x00000118


	//----- nvinfo : EIATTR_MIN_STACK_SIZE
	.align		4
.L_14:
        /*0018*/ 	.byte	0x04, 0x12
        /*001a*/ 	.short	(.L_16 - .L_15)
	.align		4
.L_15:
        /*001c*/ 	.word	index@(_ZN7cutlass13device_kernelINS_4gemm6kernel13GemmUniversalIN4cute5tupleIJiiiiEEENS1_10collective13CollectiveMmaINS1_37MainloopSm90TmaGmmaWarpSpecializedFP8ILi4ENS5_IJNS4_1CILi2EEENSA_ILi1EEESC_EEENS1_32KernelTmaWarpSpecializedPingpongEEENS5_IJNSA_ILi64EEENSA_ILi256EEENSA_ILi32EEEEEENS_12float_e5m2_tENS5_IJlSC_lEEESK_SL_NS4_8TiledMMAINS4_8MMA_AtomIJNS4_4SM904GMMA31MMA_64x256x32_F32E5M2E5M2_SS_TNILNSP_7ScaleInE1ELSR_1EEEEEENS4_6LayoutINS5_IJSC_SC_SC_EEENS5_IJNSA_ILi0EEESW_SW_EEEEENS5_IJNS4_10UnderscoreESZ_SZ_EEEEENS4_13SM90_TMA_LOADENS4_14ComposedLayoutINS4_7SwizzleILi1ELi4ELi3EEENS4_18smem_ptr_flag_bitsILi8EEENSU_INS5_IJNSA_ILi8EEESI_EEENS5_IJSI_SC_EEEEEEEvNS4_8identityENS4_23SM90_TMA_LOAD_MULTICASTES1C_vS1D_EENS_8epilogue10collective6detail29Sm90TmaWarpSpecializedAdapterINS1H_15DefaultEpilogueISK_SL_SL_NS1G_6thread17LinearCombinationISK_Li1EffLNS1L_9ScaleType4KindE0ELNS_15FloatRoundStyleE2ESK_EENS1_15EpilogueDefaultEEEEEvvEEEEvNT_6ParamsE)
        /*0020*/ 	.word	0x00000118
.L_16:


//--------------------- .nv.compat                --------------------------
	.section	.nv.compat,"",@"SHT_CUDA_COMPAT_INFO"
	.align	4
        /*0000*/ 	.byte	0x02, 0x09, 0x01, 0x00, 0x02, 0x02, 0x04, 0x00, 0x02, 0x05, 0x05, 0x00, 0x03, 0x07, 0x01, 0x01
        /*0010*/ 	.byte	0x02, 0x03, 0x01, 0x00, 0x02, 0x06, 0x01, 0x00, 0x04, 0x0b, 0x08, 0x00, 0x00, 0x00, 0x00, 0x00
        /*0020*/ 	.byte	0x00, 0x00, 0x00, 0x00


//--------------------- .nv.info._ZN7cutlass13device_kernelINS_4gemm6kernel13GemmUniversalIN4cute5tupleIJiiiiEEENS1_10collective13CollectiveMmaINS1_37MainloopSm90TmaGmmaWarpSpecializedFP8ILi4ENS5_IJNS4_1CILi2EEENSA_ILi1EEESC_EEENS1_32KernelTmaWarpSpecializedPingpongEEENS5_IJNSA_ILi64EEENSA_ILi256EEENSA_ILi32EEEEEENS_12float_e5m2_tENS5_IJlSC_lEEESK_SL_NS4_8TiledMMAINS4_8MMA_AtomIJNS4_4SM904GMMA31MMA_64x256x32_F32E5M2E5M2_SS_TNILNSP_7ScaleInE1ELSR_1EEEEEENS4_6LayoutINS5_IJSC_SC_SC_EEENS5_IJNSA_ILi0EEESW_SW_EEEEENS5_IJNS4_10UnderscoreESZ_SZ_EEEEENS4_13SM90_TMA_LOADENS4_14ComposedLayoutINS4_7SwizzleILi1ELi4ELi3EEENS4_18smem_ptr_flag_bitsILi8EEENSU_INS5_IJNSA_ILi8EEESI_EEENS5_IJSI_SC_EEEEEEEvNS4_8identityENS4_23SM90_TMA_LOAD_MULTICASTES1C_vS1D_EENS_8epilogue10collective6detail29Sm90TmaWarpSpecializedAdapterINS1H_15DefaultEpilogueISK_SL_SL_NS1G_6thread17LinearCombinationISK_Li1EffLNS1L_9ScaleType4KindE0ELNS_15FloatRoundStyleE2ESK_EENS1_15EpilogueDefaultEEEEEvvEEEEvNT_6ParamsE --------------------------
	.section	.nv.info._ZN7cutlass13device_kernelINS_4gemm6kernel13GemmUniversalIN4cute5tupleIJiiiiEEENS1_10collective13CollectiveMmaINS1_37MainloopSm90TmaGmmaWarpSpecializedFP8ILi4ENS5_IJNS4_1CILi2EEENSA_ILi1EEESC_EEENS1_32KernelTmaWarpSpecializedPingpongEEENS5_IJNSA_ILi64EEENSA_ILi256EEENSA_ILi32EEEEEENS_12float_e5m2_tENS5_IJlSC_lEEESK_SL_NS4_8TiledMMAINS4_8MMA_AtomIJNS4_4SM904GMMA31MMA_64x256x32_F32E5M2E5M2_SS_TNILNSP_7ScaleInE1ELSR_1EEEEEENS4_6LayoutINS5_IJSC_SC_SC_EEENS5_IJNSA_ILi0EEESW_SW_EEEEENS5_IJNS4_10UnderscoreESZ_SZ_EEEEENS4_13SM90_TMA_LOADENS4_14ComposedLayoutINS4_7SwizzleILi1ELi4ELi3EEENS4_18smem_ptr_flag_bitsILi8EEENSU_INS5_IJNSA_ILi8EEESI_EEENS5_IJSI_SC_EEEEEEEvNS4_8identityENS4_23SM90_TMA_LOAD_MULTICASTES1C_vS1D_EENS_8epilogue10collective6detail29Sm90TmaWarpSpecializedAdapterINS1H_15DefaultEpilogueISK_SL_SL_NS1G_6thread17LinearCombinationISK_Li1EffLNS1L_9ScaleType4KindE0ELNS_15FloatRoundStyleE2ESK_EENS1_15EpilogueDefaultEEEEEvvEEEEvNT_6ParamsE,"",@"SHT_CUDA_INFO"
	.sectionflags	@""
	.align	4


	//----- nvinfo : EIATTR_CUDA_API_VERSION
	.align		4
        /*0000*/ 	.byte	0x04, 0x37
        /*0002*/ 	.short	(.L_18 - .L_17)
.L_17:
        /*0004*/ 	.word	0x00000082


	//----- nvinfo : EIATTR_KPARAM_INFO
	.align		4
.L_18:
        /*0008*/ 	.byte	0x04, 0x17
        /*000a*/ 	.short	(.L_20 - .L_19)
.L_19:
        /*000c*/ 	.word	0x00000000
        /*0010*/ 	.short	0x0000
        /*0012*/ 	.short	0x0070
        /*0014*/ 	.byte	0x00, 0xf0, 0x01, 0x10


	//----- nvinfo : EIATTR_SPARSE_MMA_MASK
	.align		4
.L_20:
        /*0018*/ 	.byte	0x03, 0x50
        /*001a*/ 	.short	0x0000


	//----- nvinfo : EIATTR_MAXREG_COUNT
	.align		4
        /*001c*/ 	.byte	0x03, 0x1b
        /*001e*/ 	.short	0x00a8


	//----- nvinfo : EIATTR_NUM_BARRIERS
	.align		4
        /*0020*/ 	.byte	0x02, 0x4c
        /*0022*/ 	.byte	0x01
	.zero		1


	//----- nvinfo : EIATTR_ANNOTATIONS
	.align		4
        /*0024*/ 	.byte	0x04, 0x55
        /*0026*/ 	.short	(.L_22 - .L_21)


	//   ....[0]....
.L_21:
        /*0028*/ 	.word	0x00000001
        /*002c*/ 	.byte	0x20, 0x07, 0x00, 0x00, 0x01, 0x00, 0x00, 0x00, 0x40, 0x09, 0x00, 0x00, 0x01, 0x00, 0x00, 0x00
        /* <DEDUP_REMOVED lines=209> */
        /*0d4c*/ 	.byte	0x50, 0x03, 0x01, 0x00


	//----- nvinfo : EIATTR_MERCURY_ISA_VERSION
	.align		4
.L_22:
        /*0d50*/ 	.byte	0x03, 0x5f
        /*0d52*/ 	.short	0x0101


	//----- nvinfo : EIATTR_INT_WARP_WIDE_INSTR_OFFSETS
	.align		4
        /*0d54*/ 	.byte	0x04, 0x31
        /*0d56*/ 	.short	(.L_24 - .L_23)


	//   ....[0]....
.L_23:
        /*0d58*/ 	.word	0x000005d0


	//   ....[1]....
        /*0d5c*/ 	.word	0x00000610


	//   ....[2]....
        /*0d60*/ 	.word	0x000006a0


	//   ....[3]....
        /*0d64*/ 	.word	0x000006b0


	//   ....[4]....
        /*0d68*/ 	.word	0x000006d0


	//   ....[5]....
        /*0d6c*/ 	.word	0x000006f0


	//   ....[6]....
        /*0d70*/ 	.word	0x00000810


	//   ....[7]....
        /*0d74*/ 	.word	0x00000820


	//   ....[8]....
        /*0d78*/ 	.word	0x00005670


	//----- nvinfo : EIATTR_COOP_GROUP_MASK_REGIDS
	.align		4
.L_24:
        /*0d7c*/ 	.byte	0x04, 0x29
        /*0d7e*/ 	.short	(.L_26 - .L_25)


	//   ....[0]....
.L_25:
        /*0d80*/ 	.word	0xffffffff


	//   ....[1]....
        /*0d84*/ 	.word	0xffffffff


	//   ....[2]....
        /*0d88*/ 	.word	0xffffffff


	//   ....[3]....
        /*0d8c*/ 	.word	0xffffffff


	//   ....[4]....
        /*0d90*/ 	.word	0xffffffff


	//   ....[5]....
        /*0d94*/ 	.word	0xffffffff


	//   ....[6]....
        /*0d98*/ 	.word	0xffffffff


	//----- nvinfo : EIATTR_COOP_GROUP_INSTR_OFFSETS
	.align		4
.L_26:
        /*0d9c*/ 	.byte	0x04, 0x28
        /*0d9e*/ 	.short	(.L_28 - .L_27)


	//   ....[0]....
.L_27:
        /*0da0*/ 	.word	0x00000070


	//   ....[1]....
        /*0da4*/ 	.word	0x00000090


	//   ....[2]....
        /*0da8*/ 	.word	0x00000190


	//   ....[3]....
        /*0dac*/ 	.word	0x000003b0


	//   ....[4]....
        /*0db0*/ 	.word	0x000003f0


	//   ....[5]....
        /*0db4*/ 	.word	0x000004c0


	//   ....[6]....
        /*0db8*/ 	.word	0x000009c0


	//----- nvinfo : EIATTR_REG_RECONFIG
	.align		4
.L_28:
        /*0dbc*/ 	.byte	0x01, 0x54
	.zero		2


	//----- nvinfo : EIATTR_MBARRIER_INSTR_OFFSETS
	.align		4
        /*0dc0*/ 	.byte	0x04, 0x39
        /*0dc2*/ 	.short	(.L_30 - .L_29)


	//   ....[0]....
.L_29:
        /*0dc4*/ 	.word	0x00000310
        /*0dc8*/ 	.word	0x000000ff
        /*0dcc*/ 	.word	0x00000000
        /*0dd0*/ 	.short	0x0100
        /*0dd2*/ 	.byte	0x0a
	.zero		1


	//   ....[1]....
        /*0dd4*/ 	.word	0x00000320
        /*0dd8*/ 	.word	0x000000ff
        /*0ddc*/ 	.word	0x00000020
        /*0de0*/ 	.short	0x0100
        /*0de2*/ 	.byte	0x0a
	.zero		1


	//   ....[2]....
        /*0de4*/ 	.word	0x00000330
        /*0de8*/ 	.word	0x000000ff
        /*0dec*/ 	.word	0x00000008
        /*0df0*/ 	.short	0x0100
        /*0df2*/ 	.byte	0x0a
	.zero		1


	//   ....[3]....
        /*0df4*/ 	.word	0x00000340
        /*0df8*/ 	.word	0x000000ff
        /*0dfc*/ 	.word	0x00000028
        /*0e00*/ 	.short	0x0100
        /*0e02*/ 	.byte	0x0a
	.zero		1


	//   ....[4]....
        /*0e04*/ 	.word	0x00000350
        /*0e08*/ 	.word	0x000000ff
        /*0e0c*/ 	.word	0x00000010
        /*0e10*/ 	.short	0x0100
        /*0e12*/ 	.byte	0x0a
	.zero		1


	//   ....[5]....
        /*0e14*/ 	.word	0x00000360
        /*0e18*/ 	.word	0x000000ff
        /*0e1c*/ 	.word	0x00000030
        /*0e20*/ 	.short	0x0100
        /*0e22*/ 	.byte	0x0a
	.zero		1


	//   ....[6]....
        /*0e24*/ 	.word	0x00000370
        /*0e28*/ 	.word	0x000000ff
        /*0e2c*/ 	.word	0x00000018
        /*0e30*/ 	.short	0x0100
        /*0e32*/ 	.byte	0x0a
	.zero		1


	//   ....[7]....
        /*0e34*/ 	.word	0x00000380
        /*0e38*/ 	.word	0x000000ff
        /*0e3c*/ 	.word	0x00000038
        /*0e40*/ 	.short	0x0100
        /*0e42*/ 	.byte	0x0a
	.zero		1


	//   ....[8]....
        /*0e44*/ 	.word	0x00000860
        /*0e48*/ 	.word	0x000000ff
        /*0e4c*/ 	.word	0x00000070
        /*0e50*/ 	.short	0x0100
        /*0e52*/ 	.byte	0x0e
	.zero		1


	//   ....[9]....
        /*0e54*/ 	.word	0x000008c0
        /*0e58*/ 	.word	0x000000ff
        /*0e5c*/ 	.word	0x00000078
        /*0e60*/ 	.short	0x0100
        /*0e62*/ 	.byte	0x0e
	.zero		1


	//   ....[10]....
        /*0e64*/ 	.word	0x000008f0
        /*0e68*/ 	.word	0x000000ff
        /*0e6c*/ 	.word	0x00000050
        /*0e70*/ 	.short	0x0100
        /*0e72*/ 	.byte	0x0f
	.zero		1


	//   ....[11]....
        /*0e74*/ 	.word	0x00000950
        /*0e78*/ 	.word	0x000000ff
        /*0e7c*/ 	.word	0x00000058
        /*0e80*/ 	.short	0x0100
        /*0e82*/ 	.byte	0x0f
	.zero		1


	//   ....[12]....
        /*0e84*/ 	.word	0x00000960
        /*0e88*/ 	.word	0x000000ff
        /*0e8c*/ 	.word	0x00000060
        /*0e90*/ 	.short	0x0100
        /*0e92*/ 	.byte	0x0f
	.zero		1


	//   ....[13]....
        /*0e94*/ 	.word	0x00000970
        /*0e98*/ 	.word	0x000000ff
        /*0e9c*/ 	.word	0x00000068
        /*0ea0*/ 	.short	0x0100
        /*0ea2*/ 	.byte	0x0f
	.zero		1


	//   ....[14]....
        /*0ea4*/ 	.word	0x00001860
        /*0ea8*/ 	.word	0x000000ff
        /*0eac*/ 	.word	0xfffffff8
        /*0eb0*/ 	.short	0x010a
        /*0eb2*/ 	.byte	0x11
	.zero		1


	//   ....[15]....
        /*0eb4*/ 	.word	0x00002240
        /*0eb8*/ 	.word	0x000000ff
        /*0ebc*/ 	.word	0x00000000
        /*0ec0*/ 	.short	0x010a
        /*0ec2*/ 	.byte	0x04
	.zero		1


	//   ....[16]....
        /*0ec4*/ 	.word	0x00002280
        /*0ec8*/ 	.word	0x000000ff
        /*0ecc*/ 	.word	0x00000000
        /*0ed0*/ 	.short	0x010a
        /*0ed2*/ 	.byte	0x04
	.zero		1


	//   ....[17]....
        /*0ed4*/ 	.word	0x00003410
        /*0ed8*/ 	.word	0x000000ff
        /*0edc*/ 	.word	0x00000000
        /*0ee0*/ 	.short	0x010a
        /*0ee2*/ 	.byte	0x08
	.zero		1


	//   ....[18]....
        /*0ee4*/ 	.word	0x00003450
        /*0ee8*/ 	.word	0x000000ff
        /*0eec*/ 	.word	0x00000000
        /*0ef0*/ 	.short	0x010a
        /*0ef2*/ 	.byte	0x08
	.zero		1


	//   ....[19]....
        /*0ef4*/ 	.word	0x000044c0
        /*0ef8*/ 	.word	0x000000e5
        /*0efc*/ 	.word	0x00000000
        /*0f00*/ 	.short	0x0101
        /*0f02*/ 	.byte	0x3f
	.zero		1


	//   ....[20]....
        /*0f04*/ 	.word	0x00005580
        /*0f08*/ 	.word	0x000000e3
        /*0f0c*/ 	.word	0x00000000
        /*0f10*/ 	.short	0x0101
        /*0f12*/ 	.byte	0x24
	.zero		1


	//   ....[21]....
        /*0f14*/ 	.word	0x000056f0
        /*0f18*/ 	.word	0x00000018
        /*0f1c*/ 	.word	0x00000000
        /*0f20*/ 	.short	0x0101
        /*0f22*/ 	.byte	0x3f
	.zero		1


	//   ....[22]....
        /*0f24*/ 	.word	0x00005770
        /*0f28*/ 	.word	0x000000ff
        /*0f2c*/ 	.word	0x00000008
        /*0f30*/ 	.short	0x010a
        /*0f32*/ 	.byte	0x11
	.zero		1


	//   ....[23]....
        /*0f34*/ 	.word	0x0000e8f0
        /*0f38*/ 	.word	0x00000000
        /*0f3c*/ 	.word	0x00000000
        /*0f40*/ 	.short	0x0101
        /*0f42*/ 	.byte	0x24
	.zero		1


	//   ....[24]....
        /*0f44*/ 	.word	0x0000f440
        /*0f48*/ 	.word	0x0000000c
        /*0f4c*/ 	.word	0x00000020
        /*0f50*/ 	.short	0x010a
        /*0f52*/ 	.byte	0x3f
	.zero		1


	//   ....[25]....
        /*0f54*/ 	.word	0x0000f820
        /*0f58*/ 	.word	0x00000003
        /*0f5c*/ 	.word	0x00000078
        /*0f60*/ 	.short	0x0101
        /*0f62*/ 	.byte	0x3f
	.zero		1


	//   ....[26]....
        /*0f64*/ 	.word	0x00010040
        /*0f68*/ 	.word	0x00000007
        /*0f6c*/ 	.word	0x00000000
        /*0f70*/ 	.short	0x010a
        /*0f72*/ 	.byte	0x3f
	.zero		1


	//   ....[27]....
        /*0f74*/ 	.word	0x000100c0
        /*0f78*/ 	.word	0x00000009
        /*0f7c*/ 	.word	0x00000000
        /*0f80*/ 	.short	0x010a
        /*0f82*/ 	.byte	0x3f
	.zero		1


	//   ....[28]....
        /*0f84*/ 	.word	0x00010150
        /*0f88*/ 	.word	0x00000006
        /*0f8c*/ 	.word	0x00000000
        /*0f90*/ 	.short	0x010a
        /*0f92*/ 	.byte	0x3f
	.zero		1


	//   ....[29]....
        /*0f94*/ 	.word	0x000101e0
        /*0f98*/ 	.word	0x00000003
        /*0f9c*/ 	.word	0x00000000
        /*0fa0*/ 	.short	0x010a
        /*0fa2*/ 	.byte	0x3f
	.zero		1


	//   ....[30]....
        /*0fa4*/ 	.word	0x00010250
        /*0fa8*/ 	.word	0x00000003
        /*0fac*/ 	.word	0xfffffff8
        /*0fb0*/ 	.short	0x010a
        /*0fb2*/ 	.byte	0x3f
	.zero		1


	//   ....[31]....
        /*0fb4*/ 	.word	0x000102b0
        /*0fb8*/ 	.word	0x00000003
        /*0fbc*/ 	.word	0x00000000
        /*0fc0*/ 	.short	0x010a
        /*0fc2*/ 	.byte	0x3f
	.zero		1


	//   ....[32]....
        /*0fc4*/ 	.word	0x00010320
        /*0fc8*/ 	.word	0x00000000
        /*0fcc*/ 	.word	0x00000000
        /*0fd0*/ 	.short	0x010a
        /*0fd2*/ 	.byte	0x3f
	.zero		1


	//   ....[33]....
        /*0fd4*/ 	.word	0x00010390
        /*0fd8*/ 	.word	0x00000019
        /*0fdc*/ 	.word	0x00000008
        /*0fe0*/ 	.short	0x010a
        /*0fe2*/ 	.byte	0x3f
	.zero		1


	//   ....[34]....
        /*0fe4*/ 	.word	0x00010460
        /*0fe8*/ 	.word	0x0000000c
        /*0fec*/ 	.word	0x00000020
        /*0ff0*/ 	.short	0x010a
        /*0ff2*/ 	.byte	0x3f
	.zero		1


	//   ....[35]....
        /*0ff4*/ 	.word	0x00010540
        /*0ff8*/ 	.word	0x00000007
        /*0ffc*/ 	.word	0x00000000
        /*1000*/ 	.short	0x010a
        /*1002*/ 	.byte	0x3f
	.zero		1


	//   ....[36]....
        /*1004*/ 	.word	0x00010590
        /*1008*/ 	.word	0x00000009
        /*100c*/ 	.word	0x00000000
        /*1010*/ 	.short	0x010a
        /*1012*/ 	.byte	0x3f
	.zero		1


	//   ....[37]....
        /*1014*/ 	.word	0x000105e0
        /*1018*/ 	.word	0x00000006
        /*101c*/ 	.word	0x00000000
        /*1020*/ 	.short	0x010a
        /*1022*/ 	.byte	0x3f
	.zero		1


	//----- nvinfo : EIATTR_NUM_MBARRIERS
	.align		4
.L_30:
        /*1024*/ 	.byte	0x03, 0x38
        /*1026*/ 	.short	0x000e


	//----- nvinfo : EIATTR_EXIT_INSTR_OFFSETS
	.align		4
        /*1028*/ 	.byte	0x04, 0x1c
        /*102a*/ 	.short	(.L_32 - .L_31)


	//   ....[0]....
.L_31:
        /*102c*/ 	.word	0x00001540


	//   ....[1]....
        /*1030*/ 	.word	0x000015a0


	//   ....[2]....
        /*1034*/ 	.word	0x0000f100


	//   ....[3]....
        /*1038*/ 	.word	0x0000f130


	//   ....[4]....
        /*103c*/ 	.word	0x00010230


	//----- nvinfo : EIATTR_MAX_THREADS
	.align		4
.L_32:
        /*1040*/ 	.byte	0x04, 0x05
        /*1042*/ 	.short	(.L_34 - .L_33)
.L_33:
        /*1044*/ 	.word	0x00000180
        /*1048*/ 	.word	0x00000001
        /*104c*/ 	.word	0x00000001


	//----- nvinfo : EIATTR_CRS_STACK_SIZE
	.align		4
.L_34:
        /*1050*/ 	.byte	0x04, 0x1e
        /*1052*/ 	.short	(.L_36 - .L_35)
.L_35:
        /*1054*/ 	.word	0x00000000


	//----- nvinfo : EIATTR_CBANK_PARAM_SIZE
	.align		4
.L_36:
        /*1058*/ 	.byte	0x03, 0x19
        /*105a*/ 	.short	0x0470


	//----- nvinfo : EIATTR_PARAM_CBANK
	.align		4
        /*105c*/ 	.byte	0x04, 0x0a
        /*105e*/ 	.short	(.L_38 - .L_37)
	.align		4
.L_37:
        /*1060*/ 	.word	index@(.nv.constant0._ZN7cutlass13device_kernelINS_4gemm6kernel13GemmUniversalIN4cute5tupleIJiiiiEEENS1_10collective13CollectiveMmaINS1_37MainloopSm90TmaGmmaWarpSpecializedFP8ILi4ENS5_IJNS4_1CILi2EEENSA_ILi1EEESC_EEENS1_32KernelTmaWarpSpecializedPingpongEEENS5_IJNSA_ILi64EEENSA_ILi256EEENSA_ILi32EEEEEENS_12float_e5m2_tENS5_IJlSC_lEEESK_SL_NS4_8TiledMMAINS4_8MMA_AtomIJNS4_4SM904GMMA31MMA_64x256x32_F32E5M2E5M2_SS_TNILNSP_7ScaleInE1ELSR_1EEEEEENS4_6LayoutINS5_IJSC_SC_SC_EEENS5_IJNSA_ILi0EEESW_SW_EEEEENS5_IJNS4_10UnderscoreESZ_SZ_EEEEENS4_13SM90_TMA_LOADENS4_14ComposedLayoutINS4_7SwizzleILi1ELi4ELi3EEENS4_18smem_ptr_flag_bitsILi8EEENSU_INS5_IJNSA_ILi8EEESI_EEENS5_IJSI_SC_EEEEEEEvNS4_8identityENS4_23SM90_TMA_LOAD_MULTICASTES1C_vS1D_EENS_8epilogue10collective6detail29Sm90TmaWarpSpecializedAdapterINS1H_15DefaultEpilogueISK_SL_SL_NS1G_6thread17LinearCombinationISK_Li1EffLNS1L_9ScaleType4KindE0ELNS_15FloatRoundStyleE2ESK_EENS1_15EpilogueDefaultEEEEEvvEEEEvNT_6ParamsE)
        /*1064*/ 	.short	0x0210
        /*1066*/ 	.short	0x0470


	//----- nvinfo : EIATTR_SW_WAR
	.align		4
.L_38:
        /*1068*/ 	.byte	0x04, 0x36
        /*106a*/ 	.short	(.L_40 - .L_39)
.L_39:
        /*106c*/ 	.word	0x00000008
.L_40:


//--------------------- .nv.callgraph             --------------------------
	.section	.nv.callgraph,"",@"SHT_CUDA_CALLGRAPH"
	.align	4
	.sectionentsize	8
	.align		4
        /*0000*/ 	.word	0x00000000
	.align		4
        /*0004*/ 	.word	0xffffffff
	.align		4
        /*0008*/ 	.word	0x00000000
	.align		4
        /*000c*/ 	.word	0xfffffffe
	.align		4
        /*0010*/ 	.word	0x00000000
	.align		4
        /*0014*/ 	.word	0xfffffffd
	.align		4
        /*0018*/ 	.word	0x00000000
	.align		4
        /*001c*/ 	.word	0xfffffffc


//--------------------- .nv.constant4             --------------------------
	.section	.nv.constant4,"a",@progbits
	.align	8
	.align		8
.nv.constant4:
        /*0000*/ 	.dword	_ZN39_INTERNAL_8dd2fb34_4_k_cu_d3521ae4_53594cuda3std3__45__cpo5beginE
	.align		8
        /*0008*/ 	.dword	_ZN39_INTERNAL_8dd2fb34_4_k_cu_d3521ae4_53594cuda3std3__45__cpo3endE
	.align		8
        /*0010*/ 	.dword	_ZN39_INTERNAL_8dd2fb34_4_k_cu_d3521ae4_53594cuda3std3__45__cpo6cbeginE
	.align		8
        /*0018*/ 	.dword	_ZN39_INTERNAL_8dd2fb34_4_k_cu_d3521ae4_53594cuda3std3__45__cpo4cendE
	.align		8
        /*0020*/ 	.dword	_ZN39_INTERNAL_8dd2fb34_4_k_cu_d3521ae4_53594cuda3std3__441_GLOBAL__N__8dd2fb34_4_k_cu_d3521ae4_53596ignoreE
	.align		8
        /*0028*/ 	.dword	_ZN39_INTERNAL_8dd2fb34_4_k_cu_d3521ae4_53594cuda3std3__419piecewise_constructE
	.align		8
        /*0030*/ 	.dword	_ZN39_INTERNAL_8dd2fb34_4_k_cu_d3521ae4_53594cuda3std3__48in_placeE
	.align		8
        /*0038*/ 	.dword	_ZN39_INTERNAL_8dd2fb34_4_k_cu_d3521ae4_53594cuda3std6ranges3__45__cpo4swapE
	.align		8
        /*0040*/ 	.dword	_ZN39_INTERNAL_8dd2fb34_4_k_cu_d3521ae4_53594cuda3std6ranges3__45__cpo9iter_moveE
	.align		8
        /*0048*/ 	.dword	_ZN39_INTERNAL_8dd2fb34_4_k_cu_d3521ae4_53594cute7productE
	.align		8
        /*0050*/ 	.dword	_ZN39_INTERNAL_8dd2fb34_4_k_cu_d3521ae4_53594cute1_E


//--------------------- .text._ZN7cutlass13device_kernelINS_4gemm6kernel13GemmUniversalIN4cute5tupleIJiiiiEEENS1_10collective13CollectiveMmaINS1_37MainloopSm90TmaGmmaWarpSpecializedFP8ILi4ENS5_IJNS4_1CILi2EEENSA_ILi1EEESC_EEENS1_32KernelTmaWarpSpecializedPingpongEEENS5_IJNSA_ILi64EEENSA_ILi256EEENSA_ILi32EEEEEENS_12float_e5m2_tENS5_IJlSC_lEEESK_SL_NS4_8TiledMMAINS4_8MMA_AtomIJNS4_4SM904GMMA31MMA_64x256x32_F32E5M2E5M2_SS_TNILNSP_7ScaleInE1ELSR_1EEEEEENS4_6LayoutINS5_IJSC_SC_SC_EEENS5_IJNSA_ILi0EEESW_SW_EEEEENS5_IJNS4_10UnderscoreESZ_SZ_EEEEENS4_13SM90_TMA_LOADENS4_14ComposedLayoutINS4_7SwizzleILi1ELi4ELi3EEENS4_18smem_ptr_flag_bitsILi8EEENSU_INS5_IJNSA_ILi8EEESI_EEENS5_IJSI_SC_EEEEEEEvNS4_8identityENS4_23SM90_TMA_LOAD_MULTICASTES1C_vS1D_EENS_8epilogue10collective6detail29Sm90TmaWarpSpecializedAdapterINS1H_15DefaultEpilogueISK_SL_SL_NS1G_6thread17LinearCombinationISK_Li1EffLNS1L_9ScaleType4KindE0ELNS_15FloatRoundStyleE2ESK_EENS1_15EpilogueDefaultEEEEEvvEEEEvNT_6ParamsE --------------------------
	.section	.text._ZN7cutlass13device_kernelINS_4gemm6kernel13GemmUniversalIN4cute5tupleIJiiiiEEENS1_10collective13CollectiveMmaINS1_37MainloopSm90TmaGmmaWarpSpecializedFP8ILi4ENS5_IJNS4_1CILi2EEENSA_ILi1EEESC_EEENS1_32KernelTmaWarpSpecializedPingpongEEENS5_IJNSA_ILi64EEENSA_ILi256EEENSA_ILi32EEEEEENS_12float_e5m2_tENS5_IJlSC_lEEESK_SL_NS4_8TiledMMAINS4_8MMA_AtomIJNS4_4SM904GMMA31MMA_64x256x32_F32E5M2E5M2_SS_TNILNSP_7ScaleInE1ELSR_1EEEEEENS4_6LayoutINS5_IJSC_SC_SC_EEENS5_IJNSA_ILi0EEESW_SW_EEEEENS5_IJNS4_10UnderscoreESZ_SZ_EEEEENS4_13SM90_TMA_LOADENS4_14ComposedLayoutINS4_7SwizzleILi1ELi4ELi3EEENS4_18smem_ptr_flag_bitsILi8EEENSU_INS5_IJNSA_ILi8EEESI_EEENS5_IJSI_SC_EEEEEEEvNS4_8identityENS4_23SM90_TMA_LOAD_MULTICASTES1C_vS1D_EENS_8epilogue10collective6detail29Sm90TmaWarpSpecializedAdapterINS1H_15DefaultEpilogueISK_SL_SL_NS1G_6thread17LinearCombinationISK_Li1EffLNS1L_9ScaleType4KindE0ELNS_15FloatRoundStyleE2ESK_EENS1_15EpilogueDefaultEEEEEvvEEEEvNT_6ParamsE,"ax",@progbits
	.align	128
.text._ZN7cutlass13device_kernelINS_4gemm6kernel13GemmUniversalIN4cute5tupleIJiiiiEEENS1_10collective13CollectiveMmaINS1_37MainloopSm90TmaGmmaWarpSpecializedFP8ILi4ENS5_IJNS4_1CILi2EEENSA_ILi1EEESC_EEENS1_32KernelTmaWarpSpecializedPingpongEEENS5_IJNSA_ILi64EEENSA_ILi256EEENSA_ILi32EEEEEENS_12float_e5m2_tENS5_IJlSC_lEEESK_SL_NS4_8TiledMMAINS4_8MMA_AtomIJNS4_4SM904GMMA31MMA_64x256x32_F32E5M2E5M2_SS_TNILNSP_7ScaleInE1ELSR_1EEEEEENS4_6LayoutINS5_IJSC_SC_SC_EEENS5_IJNSA_ILi0EEESW_SW_EEEEENS5_IJNS4_10UnderscoreESZ_SZ_EEEEENS4_13SM90_TMA_LOADENS4_14ComposedLayoutINS4_7SwizzleILi1ELi4ELi3EEENS4_18smem_ptr_flag_bitsILi8EEENSU_INS5_IJNSA_ILi8EEESI_EEENS5_IJSI_SC_EEEEEEEvNS4_8identityENS4_23SM90_TMA_LOAD_MULTICASTES1C_vS1D_EENS_8epilogue10collective6detail29Sm90TmaWarpSpecializedAdapterINS1H_15DefaultEpilogueISK_SL_SL_NS1G_6thread17LinearCombinationISK_Li1EffLNS1L_9ScaleType4KindE0ELNS_15FloatRoundStyleE2ESK_EENS1_15EpilogueDefaultEEEEEvvEEEEvNT_6ParamsE:
        .type           _ZN7cutlass13device_kernelINS_4gemm6kernel13GemmUniversalIN4cute5tupleIJiiiiEEENS1_10collective13CollectiveMmaINS1_37MainloopSm90TmaGmmaWarpSpecializedFP8ILi4ENS5_IJNS4_1CILi2EEENSA_ILi1EEESC_EEENS1_32KernelTmaWarpSpecializedPingpongEEENS5_IJNSA_ILi64EEENSA_ILi256EEENSA_ILi32EEEEEENS_12float_e5m2_tENS5_IJlSC_lEEESK_SL_NS4_8TiledMMAINS4_8MMA_AtomIJNS4_4SM904GMMA31MMA_64x256x32_F32E5M2E5M2_SS_TNILNSP_7ScaleInE1ELSR_1EEEEEENS4_6LayoutINS5_IJSC_SC_SC_EEENS5_IJNSA_ILi0EEESW_SW_EEEEENS5_IJNS4_10UnderscoreESZ_SZ_EEEEENS4_13SM90_TMA_LOADENS4_14ComposedLayoutINS4_7SwizzleILi1ELi4ELi3EEENS4_18smem_ptr_flag_bitsILi8EEENSU_INS5_IJNSA_ILi8EEESI_EEENS5_IJSI_SC_EEEEEEEvNS4_8identityENS4_23SM90_TMA_LOAD_MULTICASTES1C_vS1D_EENS_8epilogue10collective6detail29Sm90TmaWarpSpecializedAdapterINS1H_15DefaultEpilogueISK_SL_SL_NS1G_6thread17LinearCombinationISK_Li1EffLNS1L_9ScaleType4KindE0ELNS_15FloatRoundStyleE2ESK_EENS1_15EpilogueDefaultEEEEEvvEEEEvNT_6ParamsE,@function
        .size           _ZN7cutlass13device_kernelINS_4gemm6kernel13GemmUniversalIN4cute5tupleIJiiiiEEENS1_10collective13CollectiveMmaINS1_37MainloopSm90TmaGmmaWarpSpecializedFP8ILi4ENS5_IJNS4_1CILi2EEENSA_ILi1EEESC_EEENS1_32KernelTmaWarpSpecializedPingpongEEENS5_IJNSA_ILi64EEENSA_ILi256EEENSA_ILi32EEEEEENS_12float_e5m2_tENS5_IJlSC_lEEESK_SL_NS4_8TiledMMAINS4_8MMA_AtomIJNS4_4SM904GMMA31MMA_64x256x32_F32E5M2E5M2_SS_TNILNSP_7ScaleInE1ELSR_1EEEEEENS4_6LayoutINS5_IJSC_SC_SC_EEENS5_IJNSA_ILi0EEESW_SW_EEEEENS5_IJNS4_10UnderscoreESZ_SZ_EEEEENS4_13SM90_TMA_LOADENS4_14ComposedLayoutINS4_7SwizzleILi1ELi4ELi3EEENS4_18smem_ptr_flag_bitsILi8EEENSU_INS5_IJNSA_ILi8EEESI_EEENS5_IJSI_SC_EEEEEEEvNS4_8identityENS4_23SM90_TMA_LOAD_MULTICASTES1C_vS1D_EENS_8epilogue10collective6detail29Sm90TmaWarpSpecializedAdapterINS1H_15DefaultEpilogueISK_SL_SL_NS1G_6thread17LinearCombinationISK_Li1EffLNS1L_9ScaleType4KindE0ELNS_15FloatRoundStyleE2ESK_EENS1_15EpilogueDefaultEEEEEvvEEEEvNT_6ParamsE,(.L_x_335 - _ZN7cutlass13device_kernelINS_4gemm6kernel13GemmUniversalIN4cute5tupleIJiiiiEEENS1_10collective13CollectiveMmaINS1_37MainloopSm90TmaGmmaWarpSpecializedFP8ILi4ENS5_IJNS4_1CILi2EEENSA_ILi1EEESC_EEENS1_32KernelTmaWarpSpecializedPingpongEEENS5_IJNSA_ILi64EEENSA_ILi256EEENSA_ILi32EEEEEENS_12float_e5m2_tENS5_IJlSC_lEEESK_SL_NS4_8TiledMMAINS4_8MMA_AtomIJNS4_4SM904GMMA31MMA_64x256x32_F32E5M2E5M2_SS_TNILNSP_7ScaleInE1ELSR_1EEEEEENS4_6LayoutINS5_IJSC_SC_SC_EEENS5_IJNSA_ILi0EEESW_SW_EEEEENS5_IJNS4_10UnderscoreESZ_SZ_EEEEENS4_13SM90_TMA_LOADENS4_14ComposedLayoutINS4_7SwizzleILi1ELi4ELi3EEENS4_18smem_ptr_flag_bitsILi8EEENSU_INS5_IJNSA_ILi8EEESI_EEENS5_IJSI_SC_EEEEEEEvNS4_8identityENS4_23SM90_TMA_LOAD_MULTICASTES1C_vS1D_EENS_8epilogue10collective6detail29Sm90TmaWarpSpecializedAdapterINS1H_15DefaultEpilogueISK_SL_SL_NS1G_6thread17LinearCombinationISK_Li1EffLNS1L_9ScaleType4KindE0ELNS_15FloatRoundStyleE2ESK_EENS1_15EpilogueDefaultEEEEEvvEEEEvNT_6ParamsE)
        .other          _ZN7cutlass13device_kernelINS_4gemm6kernel13GemmUniversalIN4cute5tupleIJiiiiEEENS1_10collective13CollectiveMmaINS1_37MainloopSm90TmaGmmaWarpSpecializedFP8ILi4ENS5_IJNS4_1CILi2EEENSA_ILi1EEESC_EEENS1_32KernelTmaWarpSpecializedPingpongEEENS5_IJNSA_ILi64EEENSA_ILi256EEENSA_ILi32EEEEEENS_12float_e5m2_tENS5_IJlSC_lEEESK_SL_NS4_8TiledMMAINS4_8MMA_AtomIJNS4_4SM904GMMA31MMA_64x256x32_F32E5M2E5M2_SS_TNILNSP_7ScaleInE1ELSR_1EEEEEENS4_6LayoutINS5_IJSC_SC_SC_EEENS5_IJNSA_ILi0EEESW_SW_EEEEENS5_IJNS4_10UnderscoreESZ_SZ_EEEEENS4_13SM90_TMA_LOADENS4_14ComposedLayoutINS4_7SwizzleILi1ELi4ELi3EEENS4_18smem_ptr_flag_bitsILi8EEENSU_INS5_IJNSA_ILi8EEESI_EEENS5_IJSI_SC_EEEEEEEvNS4_8identityENS4_23SM90_TMA_LOAD_MULTICASTES1C_vS1D_EENS_8epilogue10collective6detail29Sm90TmaWarpSpecializedAdapterINS1H_15DefaultEpilogueISK_SL_SL_NS1G_6thread17LinearCombinationISK_Li1EffLNS1L_9ScaleType4KindE0ELNS_15FloatRoundStyleE2ESK_EENS1_15EpilogueDefaultEEEEEvvEEEEvNT_6ParamsE,@"STO_CUDA_ENTRY STV_DEFAULT"
_ZN7cutlass13device_kernelINS_4gemm6kernel13GemmUniversalIN4cute5tupleIJiiiiEEENS1_10collective13CollectiveMmaINS1_37MainloopSm90TmaGmmaWarpSpecializedFP8ILi4ENS5_IJNS4_1CILi2EEENSA_ILi1EEESC_EEENS1_32KernelTmaWarpSpecializedPingpongEEENS5_IJNSA_ILi64EEENSA_ILi256EEENSA_ILi32EEEEEENS_12float_e5m2_tENS5_IJlSC_lEEESK_SL_NS4_8TiledMMAINS4_8MMA_AtomIJNS4_4SM904GMMA31MMA_64x256x32_F32E5M2E5M2_SS_TNILNSP_7ScaleInE1ELSR_1EEEEEENS4_6LayoutINS5_IJSC_SC_SC_EEENS5_IJNSA_ILi0EEESW_SW_EEEEENS5_IJNS4_10UnderscoreESZ_SZ_EEEEENS4_13SM90_TMA_LOADENS4_14ComposedLayoutINS4_7SwizzleILi1ELi4ELi3EEENS4_18smem_ptr_flag_bitsILi8EEENSU_INS5_IJNSA_ILi8EEESI_EEENS5_IJSI_SC_EEEEEEEvNS4_8identityENS4_23SM90_TMA_LOAD_MULTICASTES1C_vS1D_EENS_8epilogue10collective6detail29Sm90TmaWarpSpecializedAdapterINS1H_15DefaultEpilogueISK_SL_SL_NS1G_6thread17LinearCombinationISK_Li1EffLNS1L_9ScaleType4KindE0ELNS_15FloatRoundStyleE2ESK_EENS1_15EpilogueDefaultEEEEEvvEEEEvNT_6ParamsE:
[----:B------:R-:W0:Y:S02]  /*0000*/  LDC R1, c[0x0][0x28] ;  /* 0x00000a00ff017b82 */ /* 0x000e240000000800 */
[----:B0-----:R-:W-:Y:S01]  /*0010*/  VIADD R1, R1, 0xfffffee8 ;  /* 0xfffffee801017836 */ /* 0x001fe20000000000 */
[----:B------:R-:W0:Y:S01]  /*0020*/  S2R R2, SR_TID.X ;  /* 0x0000000000027919 */ /* 0x000e220000002100 */
[----:B------:R-:W-:Y:S01]  /*0030*/  ELECT P0, URZ, PT ;  /* 0x00000000003f782f */ /* 0x000fe20003800000 */
[----:B------:R-:W-:Y:S01]  /*0040*/  BSSY B0, `(.L_x_0) ;  /* 0x0000014000007945 */ /* 0x000fe20003800000 */
[--C-:B0-----:R-:W-:Y:S02]  /*0050*/  SHF.R.U32.HI R0, RZ, 0x5, R2.reuse ;  /* 0x00000005ff007819 */ /* 0x101fe40000011602 */
[----:B------:R-:W-:-:S03]  /*0060*/  SHF.R.U32.HI R4, RZ, 0x7, R2 ;  /* 0x00000007ff047819 */ /* 0x000fc60000011602 */
[----:B------:R-:W0:Y:S02]  /*0070*/  SHFL.IDX PT, R3, R0, RZ, 0x1f ;  /* 0x00001fff00037589 */ /* 0x000e2400000e0000 */
[----:B0-----:R-:W-:Y:S02]  /*0080*/  R2UR UR6, R3 ;  /* 0x00000000030672ca */ /* 0x001fe400000e0000 */
[----:B------:R0:W1:Y:S11]  /*0090*/  SHFL.IDX PT, R3, R4, RZ, 0x1f ;  /* 0x00001fff04037589 */ /* 0x00007600000e0000 */
[----:B------:R-:W-:-:S02]  /*00a0*/  USHF.R.S32.HI UR4, URZ, 0x1f, UR6 ;  /* 0x0000001f3f047899 */ /* 0x000fc40008011406 */
[----:B------:R-:W-:Y:S02]  /*00b0*/  ISETP.NE.OR P0, PT, RZ, UR6, !P0 ;  /* 0x00000006ff007c0c */ /* 0x000fe4000c705670 */
[----:B------:R-:W-:-:S04]  /*00c0*/  ULEA.HI UR4, UR4, UR6, URZ, 0x2 ;  /* 0x0000000604047291 */ /* 0x000fc8000f8f103f */
[----:B------:R-:W-:-:S04]  /*00d0*/  ULOP3.LUT UR4, UR4, 0xfffffffc, URZ, 0xc0, !UPT ;  /* 0xfffffffc04047892 */ /* 0x000fc8000f8ec03f */
[----:B------:R-:W-:-:S03]  /*00e0*/  UIADD3 UR6, UR6, -UR4, URZ ;  /* 0x8000000406067290 */ /* 0x000fc6000fffe03f */
[----:B01----:R-:W-:Y:S09]  /*00f0*/  @P0 BRA `(.L_x_1) ;  /* 0x0000000000200947 */ /* 0x003ff20003800000 */
[----:B------:R-:W-:Y:S02]  /*0100*/  ULDC.64 UR4, c[0x0][0x198] ;  /* 0x0000660000047ab9 */ /* 0x000fe40000000a00 */
[----:B------:R-:W-:Y:S02]  /*0110*/  UIADD3 UR8, UP0, UR4, 0xf0, URZ ;  /* 0x000000f004087890 */ /* 0x000fe4000ff1e03f */
[----:B------:R-:W-:Y:S02]  /*0120*/  UIADD3 UR4, UP1, UR4, 0x1f0, URZ ;  /* 0x000001f004047890 */ /* 0x000fe4000ff3e03f */
[----:B------:R-:W-:Y:S02]  /*0130*/  UIADD3.X UR9, URZ, UR5, URZ, UP0, !UPT ;  /* 0x000000053f097290 */ /* 0x000fe400087fe43f */
[----:B------:R-:W-:-:S07]  /*0140*/  UIADD3.X UR5, URZ, UR5, URZ, UP1, !UPT ;  /* 0x000000053f057290 */ /* 0x000fce0008ffe43f */
[----:B------:R0:W-:Y:S02]  /*0150*/  UTMACCTL.PF [UR8] ;  /* 0x00000000080079b9 */ /* 0x0001e40008040000 */
[----:B------:R0:W-:Y:S02]  /*0160*/  UTMACCTL.PF [UR4] ;  /* 0x00000000040079b9 */ /* 0x0001e40008040000 */
[----:B0-----:R-:W-:Y:S01]  /*0170*/  NOP ;  /* 0x0000000000007918 */ /* 0x001fe20000000000 */
.L_x_1:
[----:B------:R-:W-:Y:S05]  /*0180*/  BSYNC B0 ;  /* 0x0000000000007941 */ /* 0x000fea0003800000 */
.L_x_0:
[----:B------:R-:W0:Y:S01]  /*0190*/  SHFL.IDX PT, R5, R0, RZ, 0x1f ;  /* 0x00001fff00057589 */ /* 0x000e2200000e0000 */
[----:B------:R-:W-:Y:S01]  /*01a0*/  R2UR UR19, R3 ;  /* 0x00000000031372ca */ /* 0x000fe200000e0000 */
[----:B------:R-:W-:-:S04]  /*01b0*/  UISETP.NE.AND UP0, UPT, UR6, 0x3, UPT ;  /* 0x000000030600788c */ /* 0x000fc8000bf05270 */
[----:B------:R-:W-:-:S08]  /*01c0*/  UISETP.EQ.OR UP0, UPT, UR6, URZ, !UP0 ;  /* 0x0000003f0600728c */ /* 0x000fd0000c702670 */
[----:B------:R-:W-:Y:S02]  /*01d0*/  UIADD3 UR16, UR19, -0x1, URZ ;  /* 0xffffffff13107890 */ /* 0x000fe4000fffe03f */
[----:B------:R-:W-:Y:S02]  /*01e0*/  UISETP.EQ.AND UP0, UPT, UR19, URZ, UP0 ;  /* 0x0000003f1300728c */ /* 0x000fe40008702270 */
[----:B------:R-:W-:Y:S02]  /*01f0*/  UISETP.GE.U32.AND UP1, UPT, UR16, 0x2, UPT ;  /* 0x000000021000788c */ /* 0x000fe4000bf26070 */
[----:B------:R-:W-:Y:S01]  /*0200*/  USEL UR7, URZ, 0x1, !UP0 ;  /* 0x000000013f077887 */ /* 0x000fe2000c000000 */
[----:B0-----:R-:W-:-:S03]  /*0210*/  ISETP.NE.AND P0, PT, R5, RZ, PT ;  /* 0x000000ff0500720c */ /* 0x001fc60003f05270 */
[----:B------:R-:W-:-:S10]  /*0220*/  USEL UR7, UR7, 0x2, UP1 ;  /* 0x0000000207077887 */ /* 0x000fd40008800000 */
[----:B------:R-:W-:Y:S05]  /*0230*/  @P0 BRA `(.L_x_2) ;  /* 0x0000000000580947 */ /* 0x000fea0003800000 */
[----:B------:R-:W0:Y:S01]  /*0240*/  S2UR UR10, SR_CgaCtaId ;  /* 0x00000000000a79c3 */ /* 0x000e220000008800 */
[----:B------:R-:W-:Y:S01]  /*0250*/  UMOV UR4, 0x400 ;  /* 0x0000040000047882 */ /* 0x000fe20000000000 */
[----:B------:R-:W-:Y:S01]  /*0260*/  UMOV UR5, 0x1 ;  /* 0x0000000100057882 */ /* 0x000fe20000000000 */
[----:B------:R-:W-:Y:S01]  /*0270*/  UMOV UR8, 0x2 ;  /* 0x0000000200087882 */ /* 0x000fe20000000000 */
[----:B------:R-:W-:Y:S01]  /*0280*/  ELECT P0, URZ, PT ;  /* 0x00000000003f782f */ /* 0x000fe20003800000 */
[----:B------:R-:W-:-:S04]  /*0290*/  UIADD3 UR8, -UR8, 0x100000, URZ ;  /* 0x0010000008087890 */ /* 0x000fc8000fffe13f */
[----:B------:R-:W-:Y:S02]  /*02a0*/  USHF.L.U32 UR9, UR8, 0xb, URZ ;  /* 0x0000000b08097899 */ /* 0x000fe4000800063f */
[----:B------:R-:W-:Y:S02]  /*02b0*/  USHF.L.U32 UR8, UR8, 0x1, URZ ;  /* 0x0000000108087899 */ /* 0x000fe4000800063f */
[----:B0-----:R-:W-:Y:S02]  /*02c0*/  ULEA UR10, UR10, UR4, 0x18 ;  /* 0x000000040a0a7291 */ /* 0x001fe4000f8ec03f */
[----:B------:R-:W-:-:S04]  /*02d0*/  UIADD3 UR4, -UR5, 0x100000, URZ ;  /* 0x0010000005047890 */ /* 0x000fc8000fffe13f */
[----:B------:R-:W-:Y:S02]  /*02e0*/  USHF.L.U32 UR5, UR4, 0xb, URZ ;  /* 0x0000000b04057899 */ /* 0x000fe4000800063f */
[----:B------:R-:W-:Y:S01]  /*02f0*/  USHF.L.U32 UR4, UR4, 0x1, URZ ;  /* 0x0000000104047899 */ /* 0x000fe2000800063f */
[----:B------:R-:W0:Y:S11]  /*0300*/  FENCE.VIEW.ASYNC.S ;  /* 0x00000000000073c6 */ /* 0x000e360000000000 */
[----:B0-----:R0:W1:Y:S01]  /*0310*/  SYNCS.EXCH.64 URZ, [UR10], UR4 ;  /* 0x000000040a3f75b2 */ /* 0x0010620008000100 */
[----:B------:R0:W2:Y:S01]  /*0320*/  SYNCS.EXCH.64 URZ, [UR10+0x20], UR8 ;  /* 0x000020080a3f75b2 */ /* 0x0000a20008000100 */
[----:B------:R0:W3:Y:S01]  /*0330*/  SYNCS.EXCH.64 URZ, [UR10+0x8], UR4 ;  /* 0x000008040a3f75b2 */ /* 0x0000e20008000100 */
[----:B------:R0:W4:Y:S01]  /*0340*/  SYNCS.EXCH.64 URZ, [UR10+0x28], UR8 ;  /* 0x000028080a3f75b2 */ /* 0x0001220008000100 */
[----:B------:R0:W0:Y:S01]  /*0350*/  SYNCS.EXCH.64 URZ, [UR10+0x10], UR4 ;  /* 0x000010040a3f75b2 */ /* 0x0000220008000100 */
[----:B------:R0:W0:Y:S01]  /*0360*/  SYNCS.EXCH.64 URZ, [UR10+0x30], UR8 ;  /* 0x000030080a3f75b2 */ /* 0x0000220008000100 */
[----:B------:R0:W0:Y:S01]  /*0370*/  SYNCS.EXCH.64 URZ, [UR10+0x18], UR4 ;  /* 0x000018040a3f75b2 */ /* 0x0000220008000100 */
[----:B------:R0:W0:Y:S01]  /*0380*/  SYNCS.EXCH.64 URZ, [UR10+0x38], UR8 ;  /* 0x000038080a3f75b2 */ /* 0x0000220008000100 */
[----:B------:R-:W-:Y:S01]  /*0390*/  NOP ;  /* 0x0000000000007918 */ /* 0x000fe20000000000 */
.L_x_2:
[----:B------:R-:W5:Y:S01]  /*03a0*/  S2UR UR11, SR_CTAID.X ;  /* 0x00000000000b79c3 */ /* 0x000f620000002500 */
[----:B------:R-:W1:Y:S01]  /*03b0*/  SHFL.IDX PT, R8, R0, RZ, 0x1f ;  /* 0x00001fff00087589 */ /* 0x000e6200000e0000 */
[----:B------:R-:W-:Y:S01]  /*03c0*/  SHF.R.S32.HI R3, RZ, 0x1f, R2 ;  /* 0x0000001fff037819 */ /* 0x000fe20000011402 */
[----:B0-----:R-:W-:Y:S01]  /*03d0*/  ULDC UR4, c[0x0][0x150] ;  /* 0x0000540000047ab9 */ /* 0x001fe20000000800 */
[----:B------:R-:W-:Y:S01]  /*03e0*/  ELECT P0, URZ, PT ;  /* 0x00000000003f782f */ /* 0x000fe20003800000 */
[----:B------:R0:W2:Y:S01]  /*03f0*/  SHFL.IDX PT, R9, R0, RZ, 0x1f ;  /* 0x00001fff00097589 */ /* 0x0000a200000e0000 */
[----:B------:R-:W-:Y:S02]  /*0400*/  LEA.HI R3, R3, R2, RZ, 0x7 ;  /* 0x0000000203037211 */ /* 0x000fe400078f38ff */
[----:B------:R-:W-:Y:S01]  /*0410*/  ELECT P1, URZ, PT ;  /* 0x00000000003f782f */ /* 0x000fe20003820000 */
[----:B------:R-:W3:Y:S01]  /*0420*/  S2UR UR9, SR_CTAID.Y ;  /* 0x00000000000979c3 */ /* 0x000ee20000002600 */
[----:B------:R-:W-:Y:S01]  /*0430*/  ULDC UR8, c[0x0][0x144] ;  /* 0x0000510000087ab9 */ /* 0x000fe20000000800 */
[----:B------:R-:W-:Y:S01]  /*0440*/  LOP3.LUT R3, R3, 0xffffff80, RZ, 0xc0, !PT ;  /* 0xffffff8003037812 */ /* 0x000fe200078ec0ff */
[----:B------:R-:W-:Y:S01]  /*0450*/  UMOV UR18, 0x80 ;  /* 0x0000008000127882 */ /* 0x000fe20000000000 */
[----:B------:R-:W-:Y:S01]  /*0460*/  NOP ;  /* 0x0000000000007918 */ /* 0x000fe20000000000 */
[----:B0-----:R-:W-:Y:S01]  /*0470*/  SHF.R.S32.HI R0, RZ, 0x1f, R5 ;  /* 0x0000001fff007819 */ /* 0x001fe20000011405 */
[----:B------:R-:W-:Y:S01]  /*0480*/  NOP ;  /* 0x0000000000007918 */ /* 0x000fe20000000000 */
[----:B------:R-:W-:Y:S01]  /*0490*/  IMAD.IADD R3, R2, 0x1, -R3 ;  /* 0x0000000102037824 */ /* 0x000fe200078e0a03 */
[----:B------:R-:W-:Y:S01]  /*04a0*/  ULDC UR20, c[0x0][0x148] ;  /* 0x0000520000147ab9 */ /* 0x000fe20000000800 */
[----:B------:R-:W-:Y:S01]  /*04b0*/  LEA.HI R0, R0, R5, RZ, 0x2 ;  /* 0x0000000500007211 */ /* 0x000fe200078f10ff */
[----:B------:R-:W0:Y:S01]  /*04c0*/  SHFL.IDX PT, R4, R4, RZ, 0x1f ;  /* 0x00001fff04047589 */ /* 0x000e2200000e0000 */
[----:B------:R-:W-:-:S02]  /*04d0*/  ISETP.NE.AND P2, PT, RZ, UR19, PT ;  /* 0x00000013ff007c0c */ /* 0x000fc4000bf45270 */
[----:B------:R-:W-:Y:S02]  /*04e0*/  SHF.R.S32.HI R6, RZ, 0x1f, R3 ;  /* 0x0000001fff067819 */ /* 0x000fe40000011403 */
[----:B------:R-:W-:Y:S02]  /*04f0*/  LOP3.LUT R0, R0, 0x3ffffffc, RZ, 0xc0, !PT ;  /* 0x3ffffffc00007812 */ /* 0x000fe400078ec0ff */
[----:B-----5:R-:W-:Y:S02]  /*0500*/  I2FP.F32.U32 R10, UR11 ;  /* 0x0000000b000a7c45 */ /* 0x020fe40008201000 */
[----:B------:R-:W-:Y:S01]  /*0510*/  LEA.HI R7, R6, R3, RZ, 0x3 ;  /* 0x0000000306077211 */ /* 0x000fe200078f18ff */
[----:B------:R-:W-:Y:S01]  /*0520*/  IMAD.IADD R0, R5, 0x1, -R0 ;  /* 0x0000000105007824 */ /* 0x000fe200078e0a00 */
[----:B-1----:R-:W-:Y:S01]  /*0530*/  ISETP.NE.OR P0, PT, R8, RZ, !P0 ;  /* 0x000000ff0800720c */ /* 0x002fe20004705670 */
[----:B------:R-:W-:Y:S01]  /*0540*/  FMUL R10, R10, UR4 ;  /* 0x000000040a0a7c20 */ /* 0x000fe20008400000 */
[--C-:B------:R-:W-:Y:S01]  /*0550*/  SHF.R.S32.HI R8, RZ, 0x3, R7.reuse ;  /* 0x00000003ff087819 */ /* 0x100fe20000011407 */
[----:B------:R-:W-:Y:S01]  /*0560*/  ULDC UR4, c[0x0][0x154] ;  /* 0x0000550000047ab9 */ /* 0x000fe20000000800 */
[----:B------:R-:W-:-:S02]  /*0570*/  SHF.R.S32.HI R7, RZ, 0x1f, R7 ;  /* 0x0000001fff077819 */ /* 0x000fc40000011407 */
[----:B--2---:R-:W-:Y:S01]  /*0580*/  ISETP.NE.OR P1, PT, R9, RZ, !P1 ;  /* 0x000000ff0900720c */ /* 0x004fe20004f25670 */
[----:B------:R-:W1:Y:S01]  /*0590*/  F2I.U32.TRUNC.NTZ R10, R10 ;  /* 0x0000000a000a7305 */ /* 0x000e62000020f000 */
[----:B------:R-:W-:Y:S02]  /*05a0*/  LEA.HI R7, R7, R8, RZ, 0x2 ;  /* 0x0000000807077211 */ /* 0x000fe400078f10ff */
[----:B---3--:R-:W-:Y:S02]  /*05b0*/  I2FP.F32.U32 R9, UR9 ;  /* 0x0000000900097c45 */ /* 0x008fe40008201000 */
[----:B------:R-:W-:Y:S01]  /*05c0*/  LOP3.LUT R7, R7, 0xfffffffc, RZ, 0xc0, !PT ;  /* 0xfffffffc07077812 */ /* 0x000fe200078ec0ff */
[----:B------:R-:W-:Y:S02]  /*05d0*/  VOTEU.ALL UP0, P0 ;  /* 0x00000000003f7886 */ /* 0x000fe40000000000 */
[----:B------:R-:W-:Y:S02]  /*05e0*/  FMUL R9, R9, UR4 ;  /* 0x0000000409097c20 */ /* 0x000fe40008400000 */
[----:B------:R-:W-:Y:S01]  /*05f0*/  IMAD.IADD R7, R8, 0x1, -R7 ;  /* 0x0000000108077824 */ /* 0x000fe200078e0a07 */
[----:B------:R-:W2:Y:S01]  /*0600*/  @!UP0 S2UR UR13, SR_CgaCtaId ;  /* 0x00000000000d89c3 */ /* 0x000ea20000008800 */
[----:B------:R-:W-:Y:S01]  /*0610*/  VOTEU.ALL UP1, P1 ;  /* 0x00000000003f7886 */ /* 0x000fe20000820000 */
[----:B------:R-:W-:Y:S01]  /*0620*/  @!UP0 UMOV UR12, 0x400 ;  /* 0x00000400000c8882 */ /* 0x000fe20000000000 */
[----:B------:R-:W-:Y:S01]  /*0630*/  IMAD R0, R0, 0x4, R7 ;  /* 0x0000000400007824 */ /* 0x000fe200078e0207 */
[----:B-1----:R-:W-:Y:S01]  /*0640*/  R2UR UR4, R10 ;  /* 0x000000000a0472ca */ /* 0x002fe200000e0000 */
[----:B------:R-:W1:Y:S01]  /*0650*/  F2I.U32.TRUNC.NTZ R9, R9 ;  /* 0x0000000900097305 */ /* 0x000e62000020f000 */
[----:B------:R-:W-:Y:S01]  /*0660*/  @!UP1 UMOV UR15, 0x400 ;  /* 0x00000400000f9882 */ /* 0x000fe20000000000 */
[C---:B------:R-:W-:Y:S01]  /*0670*/  IMAD.SHL.U32 R5, R0.reuse, 0x4, RZ ;  /* 0x0000000400057824 */ /* 0x040fe200078e00ff */
[----:B------:R-:W3:Y:S01]  /*0680*/  @!UP1 S2UR UR17, SR_CgaCtaId ;  /* 0x00000000001199c3 */ /* 0x000ee20000008800 */
[C---:B------:R-:W-:Y:S01]  /*0690*/  LEA.HI R7, R0.reuse, R0, RZ, 0x1 ;  /* 0x0000000000077211 */ /* 0x040fe200078f08ff */
[----:B------:R-:W-:Y:S01]  /*06a0*/  VOTEU.ALL UP2, P1 ;  /* 0x00000000003f7886 */ /* 0x000fe20000840000 */
[----:B------:R-:W-:Y:S01]  /*06b0*/  VOTEU.ALL UP3, P1 ;  /* 0x00000000003f7886 */ /* 0x000fe20000860000 */
[C---:B------:R-:W-:Y:S01]  /*06c0*/  LOP3.LUT R11, R0.reuse, 0xc, R5, 0x78, !PT ;  /* 0x0000000c000b7812 */ /* 0x040fe200078e7805 */
[----:B------:R-:W-:Y:S01]  /*06d0*/  VOTEU.ALL UP4, P1 ;  /* 0x00000000003f7886 */ /* 0x000fe20000880000 */
[----:B------:R-:W-:Y:S01]  /*06e0*/  LOP3.LUT R7, R7, 0xfffffffe, RZ, 0xc0, !PT ;  /* 0xfffffffe07077812 */ /* 0x000fe200078ec0ff */
[----:B------:R-:W-:Y:S01]  /*06f0*/  VOTEU.ALL UP5, P1 ;  /* 0x00000000003f7886 */ /* 0x000fe200008a0000 */
[----:B------:R-:W5:Y:S01]  /*0700*/  LDC R5, c[0x0][0x140] ;  /* 0x00005000ff057b82 */ /* 0x000f620000000800 */
[----:B------:R-:W-:Y:S01]  /*0710*/  UIADD3 UR4, -UR4, URZ, URZ ;  /* 0x0000003f04047290 */ /* 0x000fe2000fffe13f */
[----:B------:R0:W-:Y:S01]  /*0720*/  STL [R1+0x80], R11 ;  /* 0x0000800b01007387 */ /* 0x0001e20000100800 */
[----:B------:R-:W-:Y:S01]  /*0730*/  IMAD.IADD R7, R0, 0x1, -R7 ;  /* 0x0000000100077824 */ /* 0x000fe200078e0a07 */
[----:B-1----:R-:W-:Y:S01]  /*0740*/  R2UR UR10, R9 ;  /* 0x00000000090a72ca */ /* 0x002fe200000e0000 */
[----:B------:R-:W-:-:S03]  /*0750*/  UIMAD UR8, UR8, UR4, UR11 ;  /* 0x00000004080872a4 */ /* 0x000fc6000f8e020b */
[----:B------:R-:W-:Y:S01]  /*0760*/  UMOV UR4, 0x20 ;  /* 0x0000002000047882 */ /* 0x000fe20000000000 */
[----:B--2---:R-:W-:Y:S02]  /*0770*/  @!UP0 ULEA UR14, UR13, UR12, 0x18 ;  /* 0x0000000c0d0e8291 */ /* 0x004fe4000f8ec03f */
[----:B------:R-:W-:Y:S01]  /*0780*/  ISETP.NE.AND P3, PT, R7, UR8, PT ;  /* 0x0000000807007c0c */ /* 0x000fe2000bf65270 */
[----:B------:R-:W-:-:S04]  /*0790*/  @!UP0 UIADD3 UR4, -UR4, 0x100000, URZ ;  /* 0x0010000004048890 */ /* 0x000fc8000fffe13f */
[----:B------:R-:W-:Y:S02]  /*07a0*/  @!UP0 USHF.L.U32 UR5, UR4, 0xb, URZ ;  /* 0x0000000b04058899 */ /* 0x000fe4000800063f */
[----:B------:R-:W-:Y:S02]  /*07b0*/  @!UP0 USHF.L.U32 UR4, UR4, 0x1, URZ ;  /* 0x0000000104048899 */ /* 0x000fe4000800063f */
[----:B------:R-:W-:-:S04]  /*07c0*/  @!UP1 UIADD3 UR12, -UR18, 0x100000, URZ ;  /* 0x00100000120c9890 */ /* 0x000fc8000fffe13f */
[----:B------:R-:W-:Y:S02]  /*07d0*/  @!UP1 USHF.L.U32 UR13, UR12, 0xb, URZ ;  /* 0x0000000b0c0d9899 */ /* 0x000fe4000800063f */
[----:B------:R-:W-:Y:S02]  /*07e0*/  @!UP1 USHF.L.U32 UR12, UR12, 0x1, URZ ;  /* 0x000000010c0c9899 */ /* 0x000fe4000800063f */
[----:B---3--:R-:W-:Y:S01]  /*07f0*/  @!UP1 ULEA UR15, UR17, UR15, 0x18 ;  /* 0x0000000f110f9291 */ /* 0x008fe2000f8ec03f */
[----:B0-----:R-:W-:Y:S01]  /*0800*/  R2UR UR17, R4 ;  /* 0x00000000041172ca */ /* 0x001fe200000e0000 */
[----:B------:R-:W-:Y:S01]  /*0810*/  VOTEU.ALL UP0, P0 ;  /* 0x00000000003f7886 */ /* 0x000fe20000000000 */
[----:B------:R-:W-:Y:S01]  /*0820*/  VOTEU.ALL UP1, P0 ;  /* 0x00000000003f7886 */ /* 0x000fe20000020000 */
[----:B------:R-:W-:Y:S01]  /*0830*/  UIADD3 UR10, -UR10, URZ, URZ ;  /* 0x0000003f0a0a7290 */ /* 0x000fe2000fffe13f */
[----:B------:R-:W-:Y:S01]  /*0840*/  LOP3.LUT P0, RZ, R3, 0x7, RZ, 0xc0, !PT ;  /* 0x0000000703ff7812 */ /* 0x000fe2000780c0ff */
[----:B------:R-:W0:Y:S02]  /*0850*/  FENCE.VIEW.ASYNC.S ;  /* 0x00000000000073c6 */ /* 0x000e240000000000 */
[----:B0-----:R-:W0:Y:S01]  /*0860*/  @!UP0 SYNCS.EXCH.64 URZ, [UR14+0x70], UR4 ;  /* 0x000070040e3f85b2 */ /* 0x001e220008000100 */
[----:B------:R-:W-:-:S02]  /*0870*/  @P3 LEA.HI R0, R11, R11, RZ, 0x1 ;  /* 0x0000000b0b003211 */ /* 0x000fc400078f08ff */
[----:B------:R-:W-:Y:S02]  /*0880*/  ISETP.LT.U32.AND P0, PT, R11, 0x2, !P0 ;  /* 0x000000020b00780c */ /* 0x000fe40004701070 */
[----:B------:R-:W-:Y:S02]  /*0890*/  @P3 SHF.R.S32.HI R0, RZ, 0x1, R0 ;  /* 0x00000001ff003819 */ /* 0x000fe40000011400 */
[----:B-----5:R-:W-:Y:S02]  /*08a0*/  ISETP.EQ.U32.AND P1, PT, R5, 0x1, PT ;  /* 0x000000010500780c */ /* 0x020fe40003f22070 */
[----:B------:R-:W-:Y:S01]  /*08b0*/  SEL R5, RZ, 0x1, !P0 ;  /* 0x00000001ff057807 */ /* 0x000fe20004000000 */
[----:B------:R1:W2:Y:S01]  /*08c0*/  @!UP1 SYNCS.EXCH.64 URZ, [UR14+0x78], UR4 ;  /* 0x000078040e3f95b2 */ /* 0x0002a20008000100 */
[----:B------:R-:W-:Y:S01]  /*08d0*/  NOP ;  /* 0x0000000000007918 */ /* 0x000fe20000000000 */
[----:B-1----:R-:W-:Y:S01]  /*08e0*/  UIMAD UR4, UR20, UR10, UR9 ;  /* 0x0000000a140472a4 */ /* 0x002fe2000f8e0209 */
[----:B------:R1:W3:Y:S05]  /*08f0*/  @!UP2 SYNCS.EXCH.64 URZ, [UR15+0x50], UR12 ;  /* 0x0000500c0f3fa5b2 */ /* 0x0002ea0008000100 */
[----:B------:R-:W-:Y:S01]  /*0900*/  @P3 ISETP.NE.AND P4, PT, R0, UR4, PT ;  /* 0x0000000400003c0c */ /* 0x000fe2000bf85270 */
[----:B------:R-:W-:-:S03]  /*0910*/  IMAD.MOV.U32 R0, RZ, RZ, 0x1 ;  /* 0x00000001ff007424 */ /* 0x000fc600078e00ff */
[----:B------:R-:W-:-:S04]  /*0920*/  @P3 SEL R0, RZ, 0x1, P4 ;  /* 0x00000001ff003807 */ /* 0x000fc80002000000 */
[----:B------:R-:W-:-:S05]  /*0930*/  LOP3.LUT R0, R0, R5, RZ, 0xc0, !PT ;  /* 0x0000000500007212 */ /* 0x000fca00078ec0ff */
[----:B------:R1:W-:Y:S01]  /*0940*/  STL [R1+0x78], R0 ;  /* 0x0000780001007387 */ /* 0x0003e20000100800 */
[----:B------:R1:W0:Y:S01]  /*0950*/  @!UP3 SYNCS.EXCH.64 URZ, [UR15+0x58], UR12 ;  /* 0x0000580c0f3fb5b2 */ /* 0x0002220008000100 */
[----:B------:R1:W0:Y:S01]  /*0960*/  @!UP4 SYNCS.EXCH.64 URZ, [UR15+0x60], UR12 ;  /* 0x0000600c0f3fc5b2 */ /* 0x0002220008000100 */
[----:B------:R1:W0:Y:S01]  /*0970*/  @!UP5 SYNCS.EXCH.64 URZ, [UR15+0x68], UR12 ;  /* 0x0000680c0f3fd5b2 */ /* 0x0002220008000100 */
[----:B------:R-:W-:Y:S01]  /*0980*/  NOP ;  /* 0x0000000000007918 */ /* 0x000fe20000000000 */
[----:B--2---:R-:W-:Y:S05]  /*0990*/  @!P1 BRA `(.L_x_3) ;  /* 0x0000000000089947 */ /* 0x004fea0003800000 */
[----:B0--34-:R-:W-:Y:S01]  /*09a0*/  UCGABAR_ARV ;  /* 0x00000000000079c7 */ /* 0x019fe20008000000 */
[----:B------:R-:W-:Y:S05]  /*09b0*/  BRA `(.L_x_4) ;  /* 0x0000000000047947 */ /* 0x000fea0003800000 */
.L_x_3:
[----:B0--34-:R-:W-:Y:S01]  /*09c0*/  NOP ;  /* 0x0000000000007918 */ /* 0x019fe20000000000 */
.L_x_4:
[----:B------:R-:W-:Y:S01]  /*09d0*/  ULDC.64 UR4, c[0x0][0x598] ;  /* 0x0001660000047ab9 */ /* 0x000fe20000000a00 */
[----:B------:R-:W-:Y:S01]  /*09e0*/  ULDC.64 UR22, c[0x0][0x208] ;  /* 0x0000820000167ab9 */ /* 0x000fe20000000a00 */
[----:B------:R-:W-:-:S04]  /*09f0*/  ISETP.NE.U32.AND P0, PT, RZ, UR4, PT ;  /* 0x00000004ff007c0c */ /* 0x000fc8000bf05070 */
[----:B------:R-:W-:-:S13]  /*0a00*/  ISETP.NE.AND.EX P0, PT, RZ, UR5, PT, P0 ;  /* 0x00000005ff007c0c */ /* 0x000fda000bf05300 */
[----:B------:R-:W-:Y:S05]  /*0a10*/  @!P0 BRA `(.L_x_5) ;  /* 0x0000000000208947 */ /* 0x000fea0003800000 */
[----:B------:R-:W0:Y:S02]  /*0a20*/  LDC.64 R4, c[0x0][0x598] ;  /* 0x00016600ff047b82 */ /* 0x000e240000000a00 */
[----:B0-----:R-:W2:Y:S02]  /*0a30*/  LDG.E.64 R4, desc[UR22][R4.64] ;  /* 0x0000001604047981 */ /* 0x001ea4000c1e1b00 */
[----:B--2---:R-:W-:-:S04]  /*0a40*/  ISETP.NE.U32.AND P0, PT, R4, RZ, PT ;  /* 0x000000ff0400720c */ /* 0x004fc80003f05070 */
[----:B------:R-:W-:-:S13]  /*0a50*/  ISETP.NE.AND.EX P0, PT, R5, RZ, PT, P0 ;  /* 0x000000ff0500720c */ /* 0x000fda0003f05300 */
[----:B------:R-:W-:Y:S05]  /*0a60*/  @!P0 BRA `(.L_x_5) ;  /* 0x00000000000c8947 */ /* 0x000fea0003800000 */
[----:B------:R-:W2:Y:S02]  /*0a70*/  LD.E R4, desc[UR22][R4.64] ;  /* 0x0000001604047980 */ /* 0x000ea4000c101900 */
[----:B--2---:R-:W-:Y:S01]  /*0a80*/  R2UR UR28, R4 ;  /* 0x00000000041c72ca */ /* 0x004fe200000e0000 */
[----:B------:R-:W-:-:S14]  /*0a90*/  BRA `(.L_x_6) ;  /* 0x0000000000247947 */ /* 0x000fdc0003800000 */
.L_x_5:
[----:B------:R-:W-:Y:S02]  /*0aa0*/  ULDC.64 UR4, c[0x0][0x588] ;  /* 0x0001620000047ab9 */ /* 0x000fe40000000a00 */
[----:B------:R-:W-:-:S04]  /*0ab0*/  ISETP.NE.U32.AND P0, PT, RZ, UR4, PT ;  /* 0x00000004ff007c0c */ /* 0x000fc8000bf05070 */
[----:B------:R-:W-:-:S13]  /*0ac0*/  ISETP.NE.AND.EX P0, PT, RZ, UR5, PT, P0 ;  /* 0x00000005ff007c0c */ /* 0x000fda000bf05300 */
[----:B------:R-:W-:Y:S05]  /*0ad0*/  @!P0 BRA `(.L_x_7) ;  /* 0x0000000000108947 */ /* 0x000fea0003800000 */
[----:B------:R-:W0:Y:S02]  /*0ae0*/  LDC.64 R4, c[0x0][0x588] ;  /* 0x00016200ff047b82 */ /* 0x000e240000000a00 */
[----:B0-----:R-:W2:Y:S02]  /*0af0*/  LDG.E R4, desc[UR22][R4.64] ;  /* 0x0000001604047981 */ /* 0x001ea4000c1e1900 */
[----:B--2---:R-:W-:Y:S01]  /*0b00*/  R2UR UR28, R4 ;  /* 0x00000000041c72ca */ /* 0x004fe200000e0000 */
[----:B------:R-:W-:-:S14]  /*0b10*/  BRA `(.L_x_6) ;  /* 0x0000000000047947 */ /* 0x000fdc0003800000 */
.L_x_7:
[----:B------:R-:W-:-:S05]  /*0b20*/  ULDC UR28, c[0x0][0x580] ;  /* 0x00016000001c7ab9 */ /* 0x000fca0000000800 */
.L_x_6:
[----:B------:R-:W-:Y:S02]  /*0b30*/  ULDC.64 UR4, c[0x0][0x5a0] ;  /* 0x0001680000047ab9 */ /* 0x000fe40000000a00 */
        /* <DEDUP_REMOVED lines=11> */
.L_x_8:
        /* <DEDUP_REMOVED lines=8> */
.L_x_10:
[----:B------:R-:W-:-:S05]  /*0c70*/  ULDC UR27, c[0x0][0x584] ;  /* 0x00016100001b7ab9 */ /* 0x000fca0000000800 */
.L_x_9:
[----:B------:R-:W-:Y:S01]  /*0c80*/  ULDC UR4, c[0x0][0x65c] ;  /* 0x0001970000047ab9 */ /* 0x000fe20000000800 */
[----:B------:R-:W0:Y:S01]  /*0c90*/  LDC.64 R4, c[0x0][0x650] ;  /* 0x00019400ff047b82 */ /* 0x000e220000000a00 */
[----:B------:R-:W-:Y:S01]  /*0ca0*/  UISETP.NE.AND UP2, UPT, UR4, 0x1, UPT ;  /* 0x000000010400788c */ /* 0x000fe2000bf45270 */
[----:B------:R-:W-:Y:S01]  /*0cb0*/  IMAD.MOV.U32 R7, RZ, RZ, -0x1 ;  /* 0xffffffffff077424 */ /* 0x000fe200078e00ff */
[----:B------:R-:W-:-:S09]  /*0cc0*/  UISETP.NE.AND UP0, UPT, UR19, 0x2, UPT ;  /* 0x000000021300788c */ /* 0x000fd2000bf05270 */
[----:B------:R-:W-:Y:S01]  /*0cd0*/  @UP2 ULDC UR14, c[0x0][0x10] ;  /* 0x00000400000e2ab9 */ /* 0x000fe20000000800 */
[----:B------:R-:W-:Y:S01]  /*0ce0*/  @UP2 UMOV UR4, UR9 ;  /* 0x0000000900042c82 */ /* 0x000fe20008000000 */
[----:B------:R-:W-:Y:S01]  /*0cf0*/  @UP2 UMOV UR5, URZ ;  /* 0x0000003f00052c82 */ /* 0x000fe20008000000 */
[----:B------:R-:W-:Y:S01]  /*0d00*/  @!UP2 ULDC UR18, c[0x0][0xc] ;  /* 0x000003000012aab9 */ /* 0x000fe20000000800 */
[----:B-1----:R-:W-:Y:S01]  /*0d10*/  @UP2 UIMAD.WIDE.U32 UR14, UR11, UR14, UR4 ;  /* 0x0000000e0b0e22a5 */ /* 0x002fe2000f8e0004 */
[----:B------:R-:W-:Y:S02]  /*0d20*/  ULDC UR12, c[0x0][0xc] ;  /* 0x00000300000c7ab9 */ /* 0x000fe40000000800 */
[----:B------:R-:W-:Y:S01]  /*0d30*/  @UP2 UMOV UR4, URZ ;  /* 0x0000003f00042c82 */ /* 0x000fe20008000000 */
[----:B------:R-:W-:Y:S01]  /*0d40*/  UMOV UR5, URZ ;  /* 0x0000003f00057c82 */ /* 0x000fe20008000000 */
[----:B------:R-:W-:Y:S01]  /*0d50*/  @UP2 UIADD3 UR15, UR15, UR4, URZ ;  /* 0x000000040f0f2290 */ /* 0x000fe2000fffe03f */
[----:B------:R-:W-:-:S02]  /*0d60*/  ULDC UR13, c[0x0][0x10] ;  /* 0x00000400000d7ab9 */ /* 0x000fc40000000800 */
[----:B------:R-:W-:Y:S01]  /*0d70*/  UMOV UR4, UR11 ;  /* 0x0000000b00047c82 */ /* 0x000fe20008000000 */
[----:B------:R-:W-:Y:S02]  /*0d80*/  UIMAD.WIDE.U32 UR12, UR12, UR13, URZ ;  /* 0x0000000d0c0c72a5 */ /* 0x000fe4000f8e003f */
[----:B------:R-:W-:Y:S01]  /*0d90*/  @!UP2 UIMAD.WIDE.U32 UR4, UR9, UR18, UR4 ;  /* 0x000000120904a2a5 */ /* 0x000fe2000f8e0004 */
[----:B------:R-:W-:Y:S02]  /*0da0*/  ULDC UR11, c[0x0][0x14] ;  /* 0x00000500000b7ab9 */ /* 0x000fe40000000800 */
[----:B------:R-:W-:Y:S02]  /*0db0*/  UIMAD.WIDE.U32 UR24, UR12, UR11, URZ ;  /* 0x0000000b0c1872a5 */ /* 0x000fe4000f8e003f */
[----:B------:R-:W-:Y:S02]  /*0dc0*/  UIMAD UR13, UR13, UR11, URZ ;  /* 0x0000000b0d0d72a4 */ /* 0x000fe4000f8e023f */
[----:B------:R-:W-:Y:S01]  /*0dd0*/  @!UP2 UMOV UR14, UR4 ;  /* 0x00000004000eac82 */ /* 0x000fe20008000000 */
[----:B------:R-:W-:Y:S01]  /*0de0*/  @!UP2 UMOV UR15, UR5 ;  /* 0x00000005000fac82 */ /* 0x000fe20008000000 */
[----:B------:R-:W-:-:S02]  /*0df0*/  UIADD3 UR13, UR25, UR13, URZ ;  /* 0x0000000d190d7290 */ /* 0x000fc4000fffe03f */
[----:B------:R-:W-:-:S04]  /*0e00*/  UIADD3 UR4, UP1, UR14, UR24, URZ ;  /* 0x000000180e047290 */ /* 0x000fc8000ff3e03f */
[----:B------:R-:W-:Y:S02]  /*0e10*/  UIADD3.X UR5, UR15, UR13, URZ, UP1, !UPT ;  /* 0x0000000d0f057290 */ /* 0x000fe40008ffe43f */
[----:B------:R-:W-:Y:S02]  /*0e20*/  USEL UR4, UR4, UR14, !UP0 ;  /* 0x0000000e04047287 */ /* 0x000fe4000c000000 */
[----:B------:R-:W-:-:S04]  /*0e30*/  USEL UR5, UR5, UR15, !UP0 ;  /* 0x0000000f05057287 */ /* 0x000fc8000c000000 */
[----:B0-----:R-:W-:Y:S01]  /*0e40*/  ISETP.LE.U32.AND P0, PT, R4, UR4, PT ;  /* 0x0000000404007c0c */ /* 0x001fe2000bf03070 */
[----:B------:R-:W-:Y:S02]  /*0e50*/  IMAD.MOV.U32 R4, RZ, RZ, -0x1 ;  /* 0xffffffffff047424 */ /* 0x000fe400078e00ff */
[----:B------:R-:W-:-:S05]  /*0e60*/  IMAD.U32 R0, RZ, RZ, UR5 ;  /* 0x00000005ff007e24 */ /* 0x000fca000f8e00ff */
[----:B------:R-:W-:Y:S01]  /*0e70*/  ISETP.GE.U32.AND.EX P0, PT, R0, R5, PT, P0 ;  /* 0x000000050000720c */ /* 0x000fe20003f06100 */
[----:B------:R-:W-:Y:S01]  /*0e80*/  IMAD.MOV.U32 R5, RZ, RZ, -0x1 ;  /* 0xffffffffff057424 */ /* 0x000fe200078e00ff */
[----:B------:R-:W-:-:S04]  /*0e90*/  PRMT R0, RZ, 0x7610, R0 ;  /* 0x00007610ff007816 */ /* 0x000fc80000000000 */
[----:B------:R0:W-:Y:S04]  /*0ea0*/  STL [R1+0x8c], R5 ;  /* 0x00008c0501007387 */ /* 0x0001e80000100800 */
[----:B------:R1:W-:Y:S04]  /*0eb0*/  STL [R1+0x90], R4 ;  /* 0x0000900401007387 */ /* 0x0003e80000100800 */
[----:B------:R2:W-:Y:S01]  /*0ec0*/  STL [R1+0x7c], R7 ;  /* 0x00007c0701007387 */ /* 0x0005e20000100800 */
[----:B0-----:R-:W-:Y:S02]  /*0ed0*/  IMAD.U32 R5, RZ, RZ, UR4 ;  /* 0x00000004ff057e24 */ /* 0x001fe4000f8e00ff */
[----:B-1----:R-:W-:-:S05]  /*0ee0*/  IMAD.U32 R4, RZ, RZ, UR5 ;  /* 0x00000005ff047e24 */ /* 0x002fca000f8e00ff */
[----:B------:R2:W-:Y:S04]  /*0ef0*/  STL [R1+0x84], R4 ;  /* 0x0000840401007387 */ /* 0x0005e80000100800 */
[----:B------:R2:W-:Y:S01]  /*0f00*/  STL [R1+0x88], R5 ;  /* 0x0000880501007387 */ /* 0x0005e20000100800 */
[----:B------:R-:W-:Y:S05]  /*0f10*/  @P0 BRA `(.L_x_11) ;  /* 0x0000000400540947 */ /* 0x000fea0003800000 */
[----:B------:R-:W-:Y:S01]  /*0f20*/  ULDC.64 UR30, c[0x0][0x628] ;  /* 0x00018a00001e7ab9 */ /* 0x000fe20000000a00 */
[C---:B------:R-:W-:Y:S01]  /*0f30*/  R2UR UR26, R5.reuse ;  /* 0x00000000051a72ca */ /* 0x040fe200000e0000 */
[----:B------:R-:W-:Y:S01]  /*0f40*/  ULDC UR21, c[0x0][0x630] ;  /* 0x00018c0000157ab9 */ /* 0x000fe20000000800 */
[----:B------:R-:W-:Y:S02]  /*0f50*/  ISETP.NE.U32.AND P0, PT, RZ, UR30, PT ;  /* 0x0000001eff007c0c */ /* 0x000fe4000bf05070 */
[----:B------:R-:W-:Y:S02]  /*0f60*/  R2UR UR4, R5 ;  /* 0x00000000050472ca */ /* 0x000fe400000e0000 */
[----:B------:R-:W-:Y:S02]  /*0f70*/  ISETP.NE.AND.EX P0, PT, RZ, UR31, PT, P0 ;  /* 0x0000001fff007c0c */ /* 0x000fe4000bf05300 */
[----:B------:R-:W-:-:S11]  /*0f80*/  R2UR UR5, R4 ;  /* 0x00000000040572ca */ /* 0x000fd600000e0000 */
[----:B------:R-:W-:Y:S05]  /*0f90*/  @!P0 BRA `(.L_x_12) ;  /* 0x0000000000308947 */ /* 0x000fea0003800000 */
[----:B------:R-:W-:Y:S01]  /*0fa0*/  R2UR UR4, R5 ;  /* 0x00000000050472ca */ /* 0x000fe200000e0000 */
[----:B------:R-:W-:Y:S01]  /*0fb0*/  ULDC UR11, c[0x0][0x634] ;  /* 0x00018d00000b7ab9 */ /* 0x000fe20000000800 */
[----:B------:R-:W-:-:S11]  /*0fc0*/  R2UR UR12, R4 ;  /* 0x00000000040c72ca */ /* 0x000fd600000e0000 */
[----:B------:R-:W-:-:S04]  /*0fd0*/  UIADD3 UR11, UP1, UR4, UR11, URZ ;  /* 0x0000000b040b7290 */ /* 0x000fc8000ff3e03f */
[----:B------:R-:W-:-:S04]  /*0fe0*/  UIADD3.X UR12, URZ, UR12, URZ, UP1, !UPT ;  /* 0x0000000c3f0c7290 */ /* 0x000fc80008ffe43f */
[----:B------:R-:W-:-:S04]  /*0ff0*/  UIMAD.WIDE.U32 UR4, UR12, UR30, URZ ;  /* 0x0000001e0c0472a5 */ /* 0x000fc8000f8e003f */
[----:B------:R-:W-:Y:S02]  /*1000*/  UIMAD.WIDE.U32 UR14, UP1, UR11, UR31, UR4 ;  /* 0x0000001f0b0e72a5 */ /* 0x000fe4000f820004 */
[----:B------:R-:W-:Y:S02]  /*1010*/  UIMAD.WIDE.U32 UR4, UR11, UR30, URZ ;  /* 0x0000001e0b0472a5 */ /* 0x000fe4000f8e003f */
[----:B------:R-:W-:Y:S02]  /*1020*/  UIADD3.X UR19, URZ, URZ, URZ, UP1, !UPT ;  /* 0x0000003f3f137290 */ /* 0x000fe40008ffe43f */
[----:B------:R-:W-:Y:S01]  /*1030*/  UIADD3 URZ, UP1, UR5, UR14, URZ ;  /* 0x0000000e053f7290 */ /* 0x000fe2000ff3e03f */
[----:B------:R-:W-:-:S03]  /*1040*/  UMOV UR18, UR15 ;  /* 0x0000000f00127c82 */ /* 0x000fc60008000000 */
[----:B------:R-:W-:-:S12]  /*1050*/  UIMAD.WIDE.U32.X UR4, UR12, UR31, UR18, UP1 ;  /* 0x0000001f0c0472a5 */ /* 0x000fd800088e0412 */
.L_x_12:
[----:B------:R-:W-:Y:S01]  /*1060*/  USHF.R.U64 UR4, UR4, UR21, UR5 ;  /* 0x0000001504047299 */ /* 0x000fe20008001205 */
[----:B------:R-:W-:Y:S01]  /*1070*/  R2UR UR15, R4 ;  /* 0x00000000040f72ca */ /* 0x000fe200000e0000 */
[----:B------:R-:W-:Y:S02]  /*1080*/  USHF.R.U32.HI UR5, URZ, UR21, UR5 ;  /* 0x000000153f057299 */ /* 0x000fe40008011605 */
[----:B------:R-:W-:Y:S01]  /*1090*/  UIADD3 UR12, UP1, URZ, -UR4, URZ ;  /* 0x800000043f0c7290 */ /* 0x000fe2000ff3e03f */
[----:B------:R-:W-:Y:S01]  /*10a0*/  ULDC.64 UR18, c[0x0][0x620] ;  /* 0x0001880000127ab9 */ /* 0x000fe20000000a00 */
[----:B------:R-:W-:Y:S02]  /*10b0*/  UMOV UR14, UR26 ;  /* 0x0000001a000e7c82 */ /* 0x000fe40008000000 */
[----:B------:R-:W-:Y:S01]  /*10c0*/  UIADD3.X UR5, URZ, ~UR5, URZ, UP1, !UPT ;  /* 0x800000053f057290 */ /* 0x000fe20008ffe43f */
[----:B------:R-:W-:Y:S01]  /*10d0*/  ULDC UR11, c[0x0][0x618] ;  /* 0x00018600000b7ab9 */ /* 0x000fe20000000800 */
[----:B------:R-:W-:-:S02]  /*10e0*/  @UP2 UIMAD UR8, UR20, UR10, UR9 ;  /* 0x0000000a140822a4 */ /* 0x000fc4000f8e0209 */
[----:B------:R-:W-:Y:S02]  /*10f0*/  UIMAD UR5, UR5, UR18, URZ ;  /* 0x00000012050572a4 */ /* 0x000fe4000f8e023f */
[----:B------:R-:W-:Y:S02]  /*1100*/  UIMAD.WIDE.U32 UR14, UR12, UR18, UR14 ;  /* 0x000000120c0e72a5 */ /* 0x000fe4000f8e000e */
[----:B------:R-:W-:Y:S01]  /*1110*/  UIMAD UR12, UR12, UR19, UR5 ;  /* 0x000000130c0c72a4 */ /* 0x000fe2000f8e0205 */
[----:B------:R-:W-:Y:S01]  /*1120*/  ULDC UR18, c[0x0][0x608] ;  /* 0x0001820000127ab9 */ /* 0x000fe20000000800 */
[----:B------:R-:W-:Y:S02]  /*1130*/  ULDC UR31, c[0x0][0x658] ;  /* 0x00019600001f7ab9 */ /* 0x000fe40000000800 */
[----:B------:R-:W-:Y:S01]  /*1140*/  UIADD3 UR12, UR15, UR12, URZ ;  /* 0x0000000c0f0c7290 */ /* 0x000fe2000fffe03f */
[----:B------:R-:W-:Y:S01]  /*1150*/  UMOV UR9, 0xffffffff ;  /* 0xffffffff00097882 */ /* 0x000fe20000000000 */
[----:B------:R-:W-:-:S02]  /*1160*/  ULDC UR5, c[0x0][0x600] ;  /* 0x0001800000057ab9 */ /* 0x000fc40000000800 */
[----:B------:R-:W-:Y:S02]  /*1170*/  USHF.R.U64 UR30, UR14, UR11, UR12 ;  /* 0x0000000b0e1e7299 */ /* 0x000fe4000800120c */
[----:B------:R-:W-:Y:S02]  /*1180*/  USHF.R.U32.HI UR12, URZ, UR11, UR12 ;  /* 0x0000000b3f0c7299 */ /* 0x000fe4000801160c */
[----:B------:R-:W-:Y:S01]  /*1190*/  USHF.L.U32 UR9, UR9, UR31, URZ ;  /* 0x0000001f09097299 */ /* 0x000fe2000800063f */
[----:B------:R-:W-:Y:S01]  /*11a0*/  ULDC.64 UR10, c[0x0][0x640] ;  /* 0x00019000000a7ab9 */ /* 0x000fe20000000a00 */
[----:B------:R-:W-:Y:S01]  /*11b0*/  USHF.R.U64 UR35, UR30, UR18, UR12 ;  /* 0x000000121e237299 */ /* 0x000fe2000800120c */
[----:B------:R-:W-:Y:S01]  /*11c0*/  ISETP.NE.U32.AND P0, PT, RZ, UR10, PT ;  /* 0x0000000aff007c0c */ /* 0x000fe2000bf05070 */
[----:B------:R-:W-:Y:S02]  /*11d0*/  USHF.R.U32.HI UR12, URZ, UR18, UR12 ;  /* 0x000000123f0c7299 */ /* 0x000fe4000801160c */
[----:B------:R-:W-:Y:S01]  /*11e0*/  UIADD3 UR29, UR5, -0x1, URZ ;  /* 0xffffffff051d7890 */ /* 0x000fe2000fffe03f */
[----:B------:R-:W-:Y:S01]  /*11f0*/  ISETP.NE.AND.EX P0, PT, RZ, UR11, PT, P0 ;  /* 0x0000000bff007c0c */ /* 0x000fe2000bf05300 */
[----:B------:R-:W-:-:S02]  /*1200*/  USHF.R.U64 UR36, UR35, UR31, UR12 ;  /* 0x0000001f23247299 */ /* 0x000fc4000800120c */
[----:B------:R-:W-:Y:S02]  /*1210*/  USHF.R.U32.HI UR14, URZ, UR31, UR12 ;  /* 0x0000001f3f0e7299 */ /* 0x000fe4000801160c */
[----:B------:R-:W-:Y:S01]  /*1220*/  ULOP3.LUT UR12, URZ, UR9, URZ, 0x33, !UPT ;  /* 0x000000093f0c7292 */ /* 0x000fe2000f8e333f */
[----:B------:R-:W-:Y:S01]  /*1230*/  ULDC UR32, c[0x0][0x648] ;  /* 0x0001920000207ab9 */ /* 0x000fe20000000800 */
[----:B------:R-:W-:Y:S01]  /*1240*/  ULDC UR33, c[0x0][0x638] ;  /* 0x00018e0000217ab9 */ /* 0x000fe20000000800 */
[----:B------:R-:W-:Y:S01]  /*1250*/  UMOV UR34, 0x1 ;  /* 0x0000000100227882 */ /* 0x000fe20000000000 */
[----:B------:R-:W-:-:S04]  /*1260*/  UMOV UR9, UR36 ;  /* 0x0000002400097c82 */ /* 0x000fc80008000000 */
[----:B------:R-:W-:Y:S05]  /*1270*/  @!P0 BRA `(.L_x_13) ;  /* 0x0000000000308947 */ /* 0x000fea0003800000 */
[----:B------:R-:W-:Y:S02]  /*1280*/  ULDC UR9, c[0x0][0x64c] ;  /* 0x0001930000097ab9 */ /* 0x000fe40000000800 */
        /* <DEDUP_REMOVED lines=8> */
[----:B------:R-:W-:-:S07]  /*1310*/  UIMAD.WIDE.U32.X UR10, UR26, UR11, UR20, UP1 ;  /* 0x0000000b1a0a72a5 */ /* 0x000fce00088e0414 */
[----:B------:R-:W-:Y:S01]  /*1320*/  UMOV UR9, UR10 ;  /* 0x0000000a00097c82 */ /* 0x000fe20008000000 */
[----:B------:R-:W-:-:S05]  /*1330*/  UMOV UR14, UR11 ;  /* 0x0000000b000e7c82 */ /* 0x000fca0008000000 */
.L_x_13:
[----:B------:R-:W-:Y:S01]  /*1340*/  USHF.R.U64 UR10, UR9, UR32, UR14 ;  /* 0x00000020090a7299 */ /* 0x000fe2000800120e */
[----:B--2---:R-:W-:Y:S01]  /*1350*/  IMAD.U32 R7, RZ, RZ, UR4 ;  /* 0x00000004ff077e24 */ /* 0x004fe2000f8e00ff */
[----:B------:R-:W-:Y:S01]  /*1360*/  USHF.L.U32 UR9, UR34, UR31, URZ ;  /* 0x0000001f22097299 */ /* 0x000fe2000800063f */
[----:B------:R-:W-:Y:S01]  /*1370*/  IMAD.MOV.U32 R0, RZ, RZ, 0x1 ;  /* 0x00000001ff007424 */ /* 0x000fe200078e00ff */
[----:B------:R-:W-:Y:S02]  /*1380*/  ULOP3.LUT UR12, UR35, UR12, URZ, 0xc0, !UPT ;  /* 0x0000000c230c7292 */ /* 0x000fe4000f8ec03f */
[----:B------:R-:W-:Y:S01]  /*1390*/  UIADD3 UR11, -UR10, URZ, URZ ;  /* 0x0000003f0a0b7290 */ /* 0x000fe2000fffe13f */
[----:B------:R0:W-:Y:S01]  /*13a0*/  STL [R1+0x7c], R7 ;  /* 0x00007c0701007387 */ /* 0x0001e20000100800 */
[----:B------:R-:W-:Y:S02]  /*13b0*/  UIMAD UR12, UR9, UR10, UR12 ;  /* 0x0000000a090c72a4 */ /* 0x000fe4000f8e020c */
[----:B------:R-:W-:-:S02]  /*13c0*/  ULOP3.LUT UR29, UR30, UR29, URZ, 0xc0, !UPT ;  /* 0x0000001d1e1d7292 */ /* 0x000fc4000f8ec03f */
[----:B------:R-:W-:Y:S01]  /*13d0*/  UIMAD UR9, UR11, UR33, UR36 ;  /* 0x000000210b0972a4 */ /* 0x000fe2000f8e0224 */
[----:B------:R-:W-:Y:S02]  /*13e0*/  ULDC UR10, c[0x0][0x610] ;  /* 0x00018400000a7ab9 */ /* 0x000fe40000000800 */
[----:B------:R-:W-:Y:S02]  /*13f0*/  UIMAD UR8, UR12, UR10, UR8 ;  /* 0x0000000a0c0872a4 */ /* 0x000fe4000f8e0208 */
[----:B------:R-:W-:-:S04]  /*1400*/  UIMAD UR9, UR9, UR5, UR29 ;  /* 0x00000005090972a4 */ /* 0x000fc8000f8e021d */
[----:B------:R-:W-:Y:S02]  /*1410*/  USEL UR5, UR9, UR8, !UP2 ;  /* 0x0000000809057287 */ /* 0x000fe4000d000000 */
[----:B------:R-:W-:-:S04]  /*1420*/  USEL UR8, UR8, UR9, !UP2 ;  /* 0x0000000908087287 */ /* 0x000fc8000d000000 */
[----:B------:R-:W-:Y:S02]  /*1430*/  IMAD.U32 R5, RZ, RZ, UR5 ;  /* 0x00000005ff057e24 */ /* 0x000fe4000f8e00ff */
[----:B------:R-:W-:-:S05]  /*1440*/  IMAD.U32 R4, RZ, RZ, UR8 ;  /* 0x00000008ff047e24 */ /* 0x000fca000f8e00ff */
[----:B------:R0:W-:Y:S04]  /*1450*/  STL [R1+0x8c], R4 ;  /* 0x00008c0401007387 */ /* 0x0001e80000100800 */
[----:B------:R0:W-:Y:S02]  /*1460*/  STL [R1+0x90], R5 ;  /* 0x0000900501007387 */ /* 0x0001e40000100800 */
.L_x_11:
[----:B------:R-:W-:Y:S05]  /*1470*/  @!P1 BRA `(.L_x_14) ;  /* 0x00000000000c9947 */ /* 0x000fea0003800000 */
[----:B------:R-:W-:Y:S01]  /*1480*/  UCGABAR_WAIT ;  /* 0x0000000000007dc7 */ /* 0x000fe20008000000 */
[----:B------:R-:W-:Y:S01]  /*1490*/  CCTL.IVALL ;  /* 0x00000000ff00798f */ /* 0x000fe20002000000 */
[----:B------:R-:W-:Y:S05]  /*14a0*/  BRA `(.L_x_15) ;  /* 0x0000000000047947 */ /* 0x000fea0003800000 */
.L_x_14:
[----:B------:R-:W-:Y:S06]  /*14b0*/  BAR.SYNC.DEFER_BLOCKING 0x0 ;  /* 0x0000000000007b1d */ /* 0x000fec0000010000 */
.L_x_15:
[----:B------:R-:W-:Y:S02]  /*14c0*/  ULDC UR4, c[0x0][0x28c] ;  /* 0x0000a30000047ab9 */ /* 0x000fe40000000800 */
[----:B------:R-:W-:-:S04]  /*14d0*/  UIADD3 UR4, UR4, 0x1f, URZ ;  /* 0x0000001f04047890 */ /* 0x000fc8000fffe03f */
[----:B------:R-:W-:-:S04]  /*14e0*/  USHF.R.S32.HI UR5, URZ, 0x1f, UR4 ;  /* 0x0000001f3f057899 */ /* 0x000fc80008011404 */
[----:B------:R-:W-:-:S04]  /*14f0*/  ULEA.HI UR5, UR5, UR4, URZ, 0x5 ;  /* 0x0000000405057291 */ /* 0x000fc8000f8f283f */
[----:B------:R-:W-:Y:S01]  /*1500*/  USHF.R.S32.HI UR14, URZ, 0x5, UR5 ;  /* 0x000000053f0e7899 */ /* 0x000fe20008011405 */
[----:B------:R-:W-:Y:S11]  /*1510*/  @!P2 BRA `(.L_x_16) ;  /* 0x000000d800fca947 */ /* 0x000ff60003800000 */
[----:B------:R-:W-:-:S06]  /*1520*/  UISETP.GT.U32.AND UP1, UPT, UR16, 0x1, UPT ;  /* 0x000000011000788c */ /* 0x000fcc000bf24070 */
[----:B------:R-:W-:-:S13]  /*1530*/  PLOP3.LUT P0, PT, PT, PT, UP1, 0x80, 0x0 ;  /* 0x000000000000781c */ /* 0x000fda0003f0f018 */
[----:B------:R-:W-:Y:S05]  /*1540*/  @P0 EXIT ;  /* 0x000000000000094d */ /* 0x000fea0003800000 */
.L_x_17:
[----:B------:R-:W-:-:S08]  /*1550*/  NOP ;  /* 0x0000000000007918 */ /* 0x000fd00000000000 */
[----:B------:R-:W1:Y:S02]  /*1560*/  USETMAXREG.TRY_ALLOC.CTAPOOL UP1, 0xe8 ;  /* 0x000000e8000079c8 */ /* 0x000e640008020600 */
[----:B-1----:R-:W-:-:S13]  /*1570*/  PLOP3.LUT P0, PT, PT, PT, UP1, 0x80, 0x0 ;  /* 0x000000000000781c */ /* 0x002fda0003f0f018 */
[----:B------:R-:W-:Y:S05]  /*1580*/  @!P0 BRA `(.L_x_17) ;  /* 0xfffffffc00f08947 */ /* 0x000fea000383ffff */
[----:B------:R-:W-:-:S13]  /*1590*/  LOP3.LUT P0, RZ, R0, 0xff, RZ, 0xc0, !PT ;  /* 0x000000ff00ff7812 */ /* 0x000fda000780c0ff */
[----:B------:R-:W-:Y:S05]  /*15a0*/  @!P0 EXIT ;  /* 0x000000000000894d */ /* 0x000fea0003800000 */
[----:B------:R-:W1:Y:S01]  /*15b0*/  S2UR UR4, SR_CgaCtaId ;  /* 0x00000000000479c3 */ /* 0x000e620000008800 */
[CC--:B------:R-:W-:Y:S01]  /*15c0*/  LEA.HI R0, R6.reuse, R3.reuse, RZ, 0x2 ;  /* 0x0000000306007211 */ /* 0x0c0fe200078f10ff */
[----:B------:R-:W-:Y:S01]  /*15d0*/  UIADD3 UR6, UR17, -0x1, URZ ;  /* 0xffffffff11067890 */ /* 0x000fe2000fffe03f */
[----:B------:R-:W-:Y:S01]  /*15e0*/  LEA.HI R3, R6, R3, RZ, 0x5 ;  /* 0x0000000306037211 */ /* 0x000fe200078f28ff */
[----:B------:R-:W-:Y:S01]  /*15f0*/  UMOV UR16, 0x400 ;  /* 0x0000040000107882 */ /* 0x000fe20000000000 */
[--C-:B------:R-:W-:Y:S01]  /*1600*/  SHF.R.S32.HI R2, RZ, 0x2, R0.reuse ;  /* 0x00000002ff027819 */ /* 0x100fe20000011400 */
[----:B------:R-:W-:Y:S01]  /*1610*/  USHF.R.U32.HI UR5, URZ, 0x2, UR14 ;  /* 0x000000023f057899 */ /* 0x000fe2000801160e */
[----:B0-2---:R-:W-:Y:S01]  /*1620*/  SHF.R.S32.HI R5, RZ, 0x1f, R0 ;  /* 0x0000001fff057819 */ /* 0x005fe20000011400 */
[----:B------:R-:W-:Y:S02]  /*1630*/  UISETP.LT.AND UP1, UPT, UR14, 0x1, UPT ;  /* 0x000000010e00788c */ /* 0x000fe4000bf21270 */
[----:B------:R-:W-:Y:S01]  /*1640*/  ULOP3.LUT UR15, UR14, 0x3, URZ, 0xc0, !UPT ;  /* 0x000000030e0f7892 */ /* 0x000fe2000f8ec03f */
[----:B------:R-:W-:Y:S01]  /*1650*/  LEA.HI R5, R5, R2, RZ, 0x3 ;  /* 0x0000000205057211 */ /* 0x000fe200078f18ff */
[----:B------:R-:W-:-:S02]  /*1660*/  ULOP3.LUT UR5, UR5, 0x1, URZ, 0xc0, !UPT ;  /* 0x0000000105057892 */ /* 0x000fc4000f8ec03f */
[----:B------:R-:W-:Y:S01]  /*1670*/  USEL UR12, UR14, 0x1, UP1 ;  /* 0x000000010e0c7887 */ /* 0x000fe20008800000 */
[----:B------:R-:W-:Y:S01]  /*1680*/  LOP3.LUT R5, R5, 0xfffffff8, RZ, 0xc0, !PT ;  /* 0xfffffff805057812 */ /* 0x000fe200078ec0ff */
[----:B------:R-:W-:Y:S02]  /*1690*/  USEL UR15, UR15, URZ, !UP0 ;  /* 0x0000003f0f0f7287 */ /* 0x000fe4000c000000 */
[----:B------:R-:W-:Y:S02]  /*16a0*/  UISETP.NE.AND UP1, UPT, UR6, URZ, UPT ;  /* 0x0000003f0600728c */ /* 0x000fe4000bf25270 */
[----:B------:R-:W-:Y:S01]  /*16b0*/  IMAD.IADD R2, R2, 0x1, -R5 ;  /* 0x0000000102027824 */ /* 0x000fe200078e0a05 */
[----:B------:R-:W-:Y:S01]  /*16c0*/  SHF.R.S32.HI R5, RZ, 0x5, R3 ;  /* 0x00000005ff057819 */ /* 0x000fe20000011403 */
[----:B------:R-:W-:Y:S02]  /*16d0*/  UISETP.EQ.U32.AND UP0, UPT, UR5, 0x1, !UP0 ;  /* 0x000000010500788c */ /* 0x000fe4000c702070 */
[----:B-1----:R-:W-:Y:S01]  /*16e0*/  ULEA UR16, UR4, UR16, 0x18 ;  /* 0x0000001004107291 */ /* 0x002fe2000f8ec03f */
[--C-:B------:R-:W-:Y:S01]  /*16f0*/  SHF.R.S32.HI R3, RZ, 0x1f, R2.reuse ;  /* 0x0000001fff037819 */ /* 0x100fe20000011402 */
[----:B------:R-:W-:Y:S01]  /*1700*/  USHF.L.U32 UR4, UR6, 0x3, URZ ;  /* 0x0000000306047899 */ /* 0x000fe2000800063f */
[----:B------:R-:W-:Y:S01]  /*1710*/  IMAD R0, R5, -0x10, -R2 ;  /* 0xfffffff005007824 */ /* 0x000fe200078e0a02 */
[----:B------:R-:W-:-:S02]  /*1720*/  UIADD3 UR36, UR16, 0x50, URZ ;  /* 0x0000005010247890 */ /* 0x000fc4000fffe03f */
[----:B------:R-:W-:Y:S01]  /*1730*/  ULOP3.LUT UR4, UR4, 0x8, URZ, 0xc0, !UPT ;  /* 0x0000000804047892 */ /* 0x000fe2000f8ec03f */
[----:B------:R-:W-:Y:S01]  /*1740*/  IMAD.WIDE R2, R5, 0x10, R2 ;  /* 0x0000001005027825 */ /* 0x000fe200078e0202 */
[----:B------:R-:W-:Y:S02]  /*1750*/  ULOP3.LUT UR38, UR7, 0x1, URZ, 0xfc, !UPT ;  /* 0x0000000107267892 */ /* 0x000fe4000f8efc3f */
[----:B------:R-:W-:Y:S02]  /*1760*/  ULOP3.LUT UR39, UR4, 0x8, URZ, 0x3c, !UPT ;  /* 0x0000000804277892 */ /* 0x000fe4000f8e3c3f */
[----:B------:R-:W-:Y:S02]  /*1770*/  ULOP3.LUT UR20, UR4, 0x18, URZ, 0x3c, !UPT ;  /* 0x0000001804147892 */ /* 0x000fe4000f8e3c3f */
[----:B------:R-:W-:Y:S01]  /*1780*/  USHF.L.U32 UR37, UR14, 0x1, URZ ;  /* 0x000000010e257899 */ /* 0x000fe2000800063f */
[----:B------:R-:W-:Y:S01]  /*1790*/  ULDC UR4, c[0x0][0x284] ;  /* 0x0000a10000047ab9 */ /* 0x000fe20000000800 */
[----:B------:R-:W-:Y:S01]  /*17a0*/  UIADD3 UR12, -UR12, UR14, URZ ;  /* 0x0000000e0c0c7290 */ /* 0x000fe2000fffe13f */
[----:B------:R-:W-:Y:S01]  /*17b0*/  VIADD R0, R0, UR4 ;  /* 0x0000000400007c36 */ /* 0x000fe20008000000 */
[----:B------:R-:W-:-:S02]  /*17c0*/  USEL UR35, URZ, 0x1, UP1 ;  /* 0x000000013f237887 */ /* 0x000fc40008800000 */
[----:B------:R-:W-:Y:S02]  /*17d0*/  ULEA UR17, UR17, UR36, 0x3 ;  /* 0x0000002411117291 */ /* 0x000fe4000f8e183f */
[----:B------:R0:W-:Y:S01]  /*17e0*/  STL [R1+0x94], R0 ;  /* 0x0000940001007387 */ /* 0x0001e20000100800 */
[----:B------:R-:W-:-:S03]  /*17f0*/  USEL UR21, URZ, 0x1, !UP0 ;  /* 0x000000013f157887 */ /* 0x000fc6000c000000 */
[----:B------:R0:W-:Y:S09]  /*1800*/  STL.64 [R1+0x98], R2 ;  /* 0x0000980201007387 */ /* 0x0001f20000100a00 */
.L_x_300:
[----:B0-----:R-:W-:Y:S01]  /*1810*/  IMAD.U32 R0, RZ, RZ, UR35 ;  /* 0x00000023ff007e24 */ /* 0x001fe2000f8e00ff */
[----:B--2---:R-:W0:Y:S01]  /*1820*/  LDC R2, c[0x0][0x28c] ;  /* 0x0000a300ff027b82 */ /* 0x004e220000000800 */
[----:B------:R-:W-:Y:S01]  /*1830*/  UMOV UR4, URZ ;  /* 0x0000003f00047c82 */ /* 0x000fe20008000000 */
[----:B------:R-:W-:Y:S02]  /*1840*/  UMOV UR18, UR15 ;  /* 0x0000000f00127c82 */ /* 0x000fe40008000000 */
[----:B------:R-:W-:-:S04]  /*1850*/  SHF.L.U32 R0, R0, 0x1f, RZ ;  /* 0x0000001f00007819 */ /* 0x000fc800000006ff */
[----:B-1----:R-:W1:Y:S01]  /*1860*/  SYNCS.PHASECHK.TRANS64.TRYWAIT P0, [UR17+-0x8], R0 ;  /* 0xfffff800ff0075a7 */ /* 0x002e620008000151 */
[----:B0-----:R-:W-:Y:S01]  /*1870*/  ISETP.GE.AND P1, PT, R2, 0x1, PT ;  /* 0x000000010200780c */ /* 0x001fe20003f26270 */
[----:B-1--4-:R-:W-:-:S12]  /*1880*/  @!P0 BRA `(.L_x_18) ;  /* 0x000000e8006c8947 */ /* 0x012fd80003800000 */
.L_x_322:
[----:B------:R1:W-:Y:S01]  /*1890*/  STL [R1+0x74], RZ ;  /* 0x000074ff01007387 */ /* 0x0003e20000100800 */
[----:B------:R-:W-:Y:S01]  /*18a0*/  UMOV UR5, URZ ;  /* 0x0000003f00057c82 */ /* 0x000fe20008000000 */
[----:B------:R-:W-:Y:S01]  /*18b0*/  UMOV UR6, URZ ;  /* 0x0000003f00067c82 */ /* 0x000fe20008000000 */
[----:B0-----:R-:W-:Y:S01]  /*18c0*/  IMAD.MOV.U32 R0, RZ, RZ, RZ ;  /* 0x000000ffff007224 */ /* 0x001fe200078e00ff */
[----:B------:R1:W-:Y:S01]  /*18d0*/  STL [R1+0x70], RZ ;  /* 0x000070ff01007387 */ /* 0x0003e20000100800 */
[----:B------:R-:W-:Y:S02]  /*18e0*/  CS2R R2, SRZ ;  /* 0x0000000000027805 */ /* 0x000fe4000001ff00 */
[----:B------:R-:W-:Y:S02]  /*18f0*/  CS2R R4, SRZ ;  /* 0x0000000000047805 */ /* 0x000fe4000001ff00 */
[----:B------:R-:W-:Y:S01]  /*1900*/  CS2R R6, SRZ ;  /* 0x0000000000067805 */ /* 0x000fe2000001ff00 */
[----:B------:R1:W-:Y:S01]  /*1910*/  STL [R1+0x6c], RZ ;  /* 0x00006cff01007387 */ /* 0x0003e20000100800 */
[----:B------:R-:W-:-:S02]  /*1920*/  CS2R R8, SRZ ;  /* 0x0000000000087805 */ /* 0x000fc4000001ff00 */
[----:B------:R-:W-:Y:S02]  /*1930*/  CS2R R10, SRZ ;  /* 0x00000000000a7805 */ /* 0x000fe4000001ff00 */
[----:B------:R-:W-:Y:S01]  /*1940*/  CS2R R12, SRZ ;  /* 0x00000000000c7805 */ /* 0x000fe2000001ff00 */
        /* <DEDUP_REMOVED lines=57> */
[----:B------:R-:W-:Y:S01]  /*1ce0*/  IMAD.MOV.U32 R226, RZ, RZ, RZ ;  /* 0x000000ffffe27224 */ /* 0x000fe200078e00ff */
[----:B------:R-:W-:Y:S01]  /*1cf0*/  CS2R R24, SRZ ;  /* 0x0000000000187805 */ /* 0x000fe2000001ff00 */
[----:B------:R-:W-:Y:S01]  /*1d00*/  IMAD.U32 R227, RZ, RZ, UR21 ;  /* 0x00000015ffe37e24 */ /* 0x000fe2000f8e00ff */
[----:B------:R1:W-:Y:S01]  /*1d10*/  STL [R1+0x2c], RZ ;  /* 0x00002cff01007387 */ /* 0x0003e20000100800 */
[----:B------:R-:W-:Y:S02]  /*1d20*/  CS2R R26, SRZ ;  /* 0x00000000001a7805 */ /* 0x000fe4000001ff00 */
[----:B------:R-:W-:-:S02]  /*1d30*/  CS2R R28, SRZ ;  /* 0x00000000001c7805 */ /* 0x000fc4000001ff00 */
[----:B------:R-:W-:Y:S01]  /*1d40*/  CS2R R30, SRZ ;  /* 0x00000000001e7805 */ /* 0x000fe2000001ff00 */
[----:B------:R1:W-:Y:S01]  /*1d50*/  STL [R1+0x28], RZ ;  /* 0x000028ff01007387 */ /* 0x0003e20000100800 */
[----:B------:R-:W-:Y:S02]  /*1d60*/  CS2R R32, SRZ ;  /* 0x0000000000207805 */ /* 0x000fe4000001ff00 */
[----:B------:R-:W-:Y:S02]  /*1d70*/  CS2R R34, SRZ ;  /* 0x0000000000227805 */ /* 0x000fe4000001ff00 */
[----:B------:R-:W-:Y:S01]  /*1d80*/  CS2R R36, SRZ ;  /* 0x0000000000247805 */ /* 0x000fe2000001ff00 */
        /* <DEDUP_REMOVED lines=36> */
[----:B------:R1:W-:Y:S01]  /*1fd0*/  STL [R1], RZ ;  /* 0x000000ff01007387 */ /* 0x0003e20000100800 */
[----:B------:R-:W-:Y:S02]  /*1fe0*/  CS2R R92, SRZ ;  /* 0x00000000005c7805 */ /* 0x000fe4000001ff00 */
[----:B------:R-:W-:Y:S02]  /*1ff0*/  CS2R R94, SRZ ;  /* 0x00000000005e7805 */ /* 0x000fe4000001ff00 */
[----:B------:R-:W-:Y:S02]  /*2000*/  CS2R R96, SRZ ;  /* 0x0000000000607805 */ /* 0x000fe4000001ff00 */
[----:B------:R-:W-:Y:S02]  /*2010*/  CS2R R98, SRZ ;  /* 0x0000000000627805 */ /* 0x000fe4000001ff00 */
[----:B------:R-:W-:-:S02]  /*2020*/  CS2R R100, SRZ ;  /* 0x0000000000647805 */ /* 0x000fc4000001ff00 */
[----:B------:R-:W-:Y:S02]  /*2030*/  CS2R R102, SRZ ;  /* 0x0000000000667805 */ /* 0x000fe4000001ff00 */
        /* <DEDUP_REMOVED lines=23> */
[----:B------:R-:W-:Y:S01]  /*21b0*/  CS2R R150, SRZ ;  /* 0x0000000000967805 */ /* 0x000fe2000001ff00 */
[----:B-1----:R-:W-:Y:S06]  /*21c0*/  @!P1 BRA `(.L_x_19) ;  /* 0x0000001000609947 */ /* 0x002fec0003800000 */
[----:B------:R-:W-:-:S06]  /*21d0*/  UISETP.NE.AND UP0, UPT, UR38, 0x3, UPT ;  /* 0x000000032600788c */ /* 0x000fcc000bf05270 */
[----:B------:R-:W-:-:S13]  /*21e0*/  PLOP3.LUT P1, PT, PT, PT, UP0, 0x80, 0x0 ;  /* 0x000000000000781c */ /* 0x000fda0003f2f008 */
[----:B------:R-:W-:Y:S05]  /*21f0*/  @!P1 BRA `(.L_x_20) ;  /* 0x0000000000049947 */ /* 0x000fea0003800000 */
[----:B------:R-:W-:Y:S01]  /*2200*/  BPT.TRAP 0x1 ;  /* 0x000000040000795c */ /* 0x000fe20000300000 */
.L_x_20:
[----:B------:R-:W-:Y:S01]  /*2210*/  ULEA UR4, UR15, UR16, 0x3 ;  /* 0x000000100f047291 */ /* 0x000fe2000f8e183f */
[----:B------:R-:W-:-:S05]  /*2220*/  IMAD.U32 R0, RZ, RZ, UR21 ;  /* 0x00000015ff007e24 */ /* 0x000fca000f8e00ff */
[----:B------:R-:W-:-:S04]  /*2230*/  SHF.L.U32 R0, R0, 0x1f, RZ ;  /* 0x0000001f00007819 */ /* 0x000fc800000006ff */
[----:B------:R0:W1:Y:S01]  /*2240*/  SYNCS.PHASECHK.TRANS64.TRYWAIT P0, [UR4], R0 ;  /* 0x00000000ff0075a7 */ /* 0x0000620008000144 */
[----:B------:R-:W-:Y:S05]  /*2250*/  @!P1 BRA `(.L_x_21) ;  /* 0x0000000000049947 */ /* 0x000fea0003800000 */
[----:B------:R-:W-:Y:S01]  /*2260*/  BPT.TRAP 0x1 ;  /* 0x000000040000795c */ /* 0x000fe20000300000 */
.L_x_21:
[----:B-1----:R-:W-:Y:S05]  /*2270*/  @P0 BRA `(.L_x_22) ;  /* 0x0000000000080947 */ /* 0x002fea0003800000 */
[----:B------:R-:W1:Y:S02]  /*2280*/  SYNCS.PHASECHK.TRANS64.TRYWAIT P0, [UR4], R0 ;  /* 0x00000000ff0075a7 */ /* 0x000e640008000144 */
[----:B-1----:R-:W-:Y:S05]  /*2290*/  @!P0 BRA `(.L_x_23) ;  /* 0x000000e000008947 */ /* 0x002fea0003800000 */
.L_x_22:
[----:B------:R2:W-:Y:S01]  /*22a0*/  STL [R1+0x74], RZ ;  /* 0x000074ff01007387 */ /* 0x0005e20000100800 */
[----:B------:R-:W-:Y:S01]  /*22b0*/  UIADD3 UR5, UR16, 0x2180, URZ ;  /* 0x0000218010057890 */ /* 0x000fe2000fffe03f */
[----:B------:R-:W-:Y:S01]  /*22c0*/  WARPGROUP.ARRIVE ;  /* 0x00000000000079c5 */ /* 0x000fe20000000000 */
[----:B------:R-:W-:Y:S01]  /*22d0*/  UIADD3 UR4, UR16, 0x180, URZ ;  /* 0x0000018010047890 */ /* 0x000fe2000fffe03f */
[----:B------:R2:W-:Y:S01]  /*22e0*/  STL [R1+0x70], RZ ;  /* 0x000070ff01007387 */ /* 0x0005e20000100800 */
[----:B------:R-:W-:Y:S01]  /*22f0*/  USHF.R.U32.HI UR5, URZ, 0x4, UR5 ;  /* 0x000000043f057899 */ /* 0x000fe20008011605 */
[----:B01----:R-:W-:Y:S01]  /*2300*/  IMAD.MOV.U32 R0, RZ, RZ, RZ ;  /* 0x000000ffff007224 */ /* 0x003fe200078e00ff */
[----:B------:R-:W-:Y:S01]  /*2310*/  USHF.R.U32.HI UR4, URZ, 0x4, UR4 ;  /* 0x000000043f047899 */ /* 0x000fe20008011604 */
[----:B------:R2:W-:Y:S01]  /*2320*/  STL [R1+0x6c], RZ ;  /* 0x00006cff01007387 */ /* 0x0005e20000100800 */
[----:B------:R-:W-:Y:S01]  /*2330*/  ULOP3.LUT UR5, UR5, 0x3fff, URZ, 0xc0, !UPT ;  /* 0x00003fff05057892 */ /* 0x000fe2000f8ec03f */
[----:B------:R-:W-:Y:S01]  /*2340*/  CS2R R2, SRZ ;  /* 0x0000000000027805 */ /* 0x000fe2000001ff00 */
[----:B------:R-:W-:Y:S01]  /*2350*/  ULOP3.LUT UR4, UR4, 0x3fff, URZ, 0xc0, !UPT ;  /* 0x00003fff04047892 */ /* 0x000fe2000f8ec03f */
[----:B------:R2:W-:Y:S01]  /*2360*/  STL [R1+0x68], RZ ;  /* 0x000068ff01007387 */ /* 0x0005e20000100800 */
[----:B------:R-:W-:Y:S01]  /*2370*/  ULOP3.LUT UR5, UR5, 0x10000, URZ, 0xfc, !UPT ;  /* 0x0001000005057892 */ /* 0x000fe2000f8efc3f */
[----:B------:R-:W-:Y:S01]  /*2380*/  CS2R R4, SRZ ;  /* 0x0000000000047805 */ /* 0x000fe2000001ff00 */
[----:B------:R-:W-:Y:S01]  /*2390*/  ULOP3.LUT UR4, UR4, 0x10000, URZ, 0xfc, !UPT ;  /* 0x0001000004047892 */ /* 0x000fe2000f8efc3f */
[----:B------:R2:W-:Y:S01]  /*23a0*/  STL [R1+0x64], RZ ;  /* 0x000064ff01007387 */ /* 0x0005e20000100800 */
[----:B------:R-:W-:Y:S01]  /*23b0*/  ULEA UR10, UR15, UR5, 0x9 ;  /* 0x000000050f0a7291 */ /* 0x000fe2000f8e483f */
[----:B------:R-:W-:Y:S01]  /*23c0*/  CS2R R6, SRZ ;  /* 0x0000000000067805 */ /* 0x000fe2000001ff00 */
[----:B------:R-:W-:Y:S01]  /*23d0*/  ULEA UR8, UR15, UR4, 0x7 ;  /* 0x000000040f087291 */ /* 0x000fe2000f8e383f */
[----:B------:R2:W-:Y:S01]  /*23e0*/  STL [R1+0x60], RZ ;  /* 0x000060ff01007387 */ /* 0x0005e20000100800 */
[----:B------:R-:W-:Y:S01]  /*23f0*/  ULDC UR5, c[0x0][0x50c] ;  /* 0x0001430000057ab9 */ /* 0x000fe20000000800 */
[----:B------:R-:W-:Y:S01]  /*2400*/  UMOV UR9, 0xc0000010 ;  /* 0xc000001000097882 */ /* 0x000fe20000000000 */
[----:B------:R-:W-:Y:S01]  /*2410*/  UISETP.NE.AND UP0, UPT, UR5, 0x1, UPT ;  /* 0x000000010500788c */ /* 0x000fe2000bf05270 */
[----:B------:R2:W-:Y:S01]  /*2420*/  STL [R1+0x5c], RZ ;  /* 0x00005cff01007387 */ /* 0x0005e20000100800 */
[----:B------:R-:W-:Y:S01]  /*2430*/  UMOV UR11, 0xc0000010 ;  /* 0xc0000010000b7882 */ /* 0x000fe20000000000 */
[----:B------:R-:W-:Y:S01]  /*2440*/  UMOV UR4, 0x1 ;  /* 0x0000000100047882 */ /* 0x000fe20000000000 */
[----:B------:R-:W-:Y:S01]  /*2450*/  USEL UR5, URZ, 0x1, UP0 ;  /* 0x000000013f057887 */ /* 0x000fe20008000000 */
[----:B------:R2:W-:Y:S01]  /*2460*/  STL [R1+0x58], RZ ;  /* 0x000058ff01007387 */ /* 0x0005e20000100800 */
[----:B------:R-:W-:Y:S01]  /*2470*/  QGMMA.64x256x32.F32.E5M2.E5M2 R24, gdesc[UR8], RZ, !UPT, gsb0 ;  /* 0x03e00000081879f3 */ /* 0x000fe2000c0038ff */
[----:B------:R-:W-:-:S02]  /*2480*/  CS2R R8, SRZ ;  /* 0x0000000000087805 */ /* 0x000fc4000001ff00 */
[----:B------:R-:W-:Y:S01]  /*2490*/  CS2R R10, SRZ ;  /* 0x00000000000a7805 */ /* 0x000fe2000001ff00 */
[----:B------:R2:W-:Y:S01]  /*24a0*/  STL [R1+0x54], RZ ;  /* 0x000054ff01007387 */ /* 0x0005e20000100800 */
[----:B------:R-:W-:Y:S02]  /*24b0*/  ISETP.NE.AND P0, PT, RZ, UR5, PT ;  /* 0x00000005ff007c0c */ /* 0x000fe4000bf05270 */
        /* <DEDUP_REMOVED lines=56> */
[----:B------:R-:W-:Y:S01]  /*2840*/  CS2R R224, SRZ ;  /* 0x0000000000e07805 */ /* 0x000fe2000001ff00 */
[----:B------:R-:W-:Y:S01]  /*2850*/  IMAD.MOV.U32 R226, RZ, RZ, RZ ;  /* 0x000000ffffe27224 */ /* 0x000fe200078e00ff */
[----:B------:R2:W-:Y:S04]  /*2860*/  STL [R1+0x18], RZ ;  /* 0x000018ff01007387 */ /* 0x0005e80000100800 */
[----:B------:R2:W-:Y:S04]  /*2870*/  STL [R1+0x14], RZ ;  /* 0x000014ff01007387 */ /* 0x0005e80000100800 */
[----:B------:R2:W-:Y:S04]  /*2880*/  STL [R1+0x10], RZ ;  /* 0x000010ff01007387 */ /* 0x0005e80000100800 */
[----:B------:R2:W-:Y:S04]  /*2890*/  STL [R1+0xc], RZ ;  /* 0x00000cff01007387 */ /* 0x0005e80000100800 */
[----:B------:R2:W-:Y:S04]  /*28a0*/  STL [R1+0x8], RZ ;  /* 0x000008ff01007387 */ /* 0x0005e80000100800 */
[----:B------:R2:W-:Y:S04]  /*28b0*/  STL [R1+0x4], RZ ;  /* 0x000004ff01007387 */ /* 0x0005e80000100800 */
[----:B------:R2:W-:Y:S01]  /*28c0*/  STL [R1], RZ ;  /* 0x000000ff01007387 */ /* 0x0005e20000100800 */
[----:B------:R-:W-:Y:S05]  /*28d0*/  @!P0 BRA `(.L_x_24) ;  /* 0x0000000800808947 */ /* 0x000fea0003800000 */
[----:B------:R-:W-:Y:S02]  /*28e0*/  WARPGROUP.DEPBAR.LE gsb0, 0x0 ;  /* 0x00008000000079c5 */ /* 0x000fe40000010000 */
[----:B------:R-:W-:-:S01]  /*28f0*/  FADD R227, RZ, R122 ;  /* 0x0000007affe37221 */ /* 0x000fc20000000000 */
[----:B------:R-:W-:Y:S01]  /*2900*/  FADD R226, RZ, R24 ;  /* 0x00000018ffe27221 */ /* 0x000fe20000000000 */
[----:B------:R-:W-:-:S01]  /*2910*/  FADD R225, RZ, R25 ;  /* 0x00000019ffe17221 */ /* 0x000fc20000000000 */
[----:B------:R-:W-:Y:S01]  /*2920*/  FADD R224, RZ, R26 ;  /* 0x0000001affe07221 */ /* 0x000fe20000000000 */
[----:B------:R-:W-:-:S01]  /*2930*/  FADD R223, RZ, R27 ;  /* 0x0000001bffdf7221 */ /* 0x000fc20000000000 */
[----:B------:R0:W-:Y:S01]  /*2940*/  STL [R1], R227 ;  /* 0x000000e301007387 */ /* 0x0001e20000100800 */
[----:B------:R-:W-:-:S01]  /*2950*/  FADD R222, RZ, R28 ;  /* 0x0000001cffde7221 */ /* 0x000fc20000000000 */
[----:B------:R-:W-:Y:S01]  /*2960*/  FADD R221, RZ, R29 ;  /* 0x0000001dffdd7221 */ /* 0x000fe20000000000 */
[----:B------:R-:W-:-:S01]  /*2970*/  FADD R220, RZ, R30 ;  /* 0x0000001effdc7221 */ /* 0x000fc20000000000 */
[----:B------:R-:W-:Y:S01]  /*2980*/  FADD R219, RZ, R31 ;  /* 0x0000001fffdb7221 */ /* 0x000fe20000000000 */
[----:B------:R-:W-:-:S01]  /*2990*/  FADD R218, RZ, R32 ;  /* 0x00000020ffda7221 */ /* 0x000fc20000000000 */
[----:B------:R-:W-:Y:S01]  /*29a0*/  FADD R217, RZ, R33 ;  /* 0x00000021ffd97221 */ /* 0x000fe20000000000 */
[----:B------:R-:W-:-:S01]  /*29b0*/  FADD R216, RZ, R34 ;  /* 0x00000022ffd87221 */ /* 0x000fc20000000000 */
[----:B------:R-:W-:Y:S01]  /*29c0*/  FADD R215, RZ, R35 ;  /* 0x00000023ffd77221 */ /* 0x000fe20000000000 */
[----:B------:R-:W-:-:S01]  /*29d0*/  FADD R214, RZ, R36 ;  /* 0x00000024ffd67221 */ /* 0x000fc20000000000 */
[----:B0-----:R-:W-:Y:S01]  /*29e0*/  FADD R227, RZ, R123 ;  /* 0x0000007bffe37221 */ /* 0x001fe20000000000 */
[----:B------:R-:W-:-:S01]  /*29f0*/  FADD R213, RZ, R37 ;  /* 0x00000025ffd57221 */ /* 0x000fc20000000000 */
[----:B------:R-:W-:Y:S01]  /*2a00*/  FADD R212, RZ, R38 ;  /* 0x00000026ffd47221 */ /* 0x000fe20000000000 */
[----:B------:R-:W-:-:S01]  /*2a10*/  FADD R211, RZ, R39 ;  /* 0x00000027ffd37221 */ /* 0x000fc20000000000 */
[----:B------:R-:W-:Y:S01]  /*2a20*/  FADD R210, RZ, R40 ;  /* 0x00000028ffd27221 */ /* 0x000fe20000000000 */
[----:B------:R0:W-:Y:S01]  /*2a30*/  STL [R1+0x4], R227 ;  /* 0x000004e301007387 */ /* 0x0001e20000100800 */
        /* <DEDUP_REMOVED lines=93> */
[----:B------:R-:W-:Y:S01]  /*3010*/  UMOV UR4, URZ ;  /* 0x0000003f00047c82 */ /* 0x000fe20008000000 */
[----:B0-----:R-:W-:-:S05]  /*3020*/  FADD R227, RZ, R130 ;  /* 0x00000082ffe37221 */ /* 0x001fca0000000000 */
[----:B------:R0:W-:Y:S02]  /*3030*/  STL [R1+0x20], R227 ;  /* 0x000020e301007387 */ /* 0x0001e40000100800 */
        /* <DEDUP_REMOVED lines=42> */
.L_x_24:
[----:B------:R-:W-:-:S04]  /*32e0*/  UIADD3 UR18, UR15, 0x1, URZ ;  /* 0x000000010f127890 */ /* 0x000fc8000fffe03f */
[----:B------:R-:W-:-:S04]  /*32f0*/  UISETP.NE.AND UP0, UPT, UR18, 0x4, UPT ;  /* 0x000000041200788c */ /* 0x000fc8000bf05270 */
[----:B------:R-:W-:Y:S02]  /*3300*/  USEL UR6, URZ, 0x1, UP0 ;  /* 0x000000013f067887 */ /* 0x000fe40008000000 */
[----:B------:R-:W-:Y:S02]  /*3310*/  USEL UR18, UR18, URZ, UP0 ;  /* 0x0000003f12127287 */ /* 0x000fe40008000000 */
[----:B------:R-:W-:-:S06]  /*3320*/  ULOP3.LUT UR6, UR21, UR6, URZ, 0x3c, !UPT ;  /* 0x0000000615067292 */ /* 0x000fcc000f8e3c3f */
[----:B0-----:R-:W-:Y:S01]  /*3330*/  IMAD.U32 R227, RZ, RZ, UR6 ;  /* 0x00000006ffe37e24 */ /* 0x001fe2000f8e00ff */
[----:B------:R-:W-:-:S06]  /*3340*/  UMOV UR6, 0x1 ;  /* 0x0000000100067882 */ /* 0x000fcc0000000000 */
.L_x_19:
[----:B------:R-:W-:-:S06]  /*3350*/  UISETP.GE.AND UP0, UPT, UR12, 0x1, UPT ;  /* 0x000000010c00788c */ /* 0x000fcc000bf06270 */
[----:B------:R-:W-:-:S13]  /*3360*/  PLOP3.LUT P0, PT, PT, PT, UP0, 0x80, 0x0 ;  /* 0x000000000000781c */ /* 0x000fda0003f0f008 */
[----:B------:R-:W-:Y:S05]  /*3370*/  @!P0 BRA `(.L_x_25) ;  /* 0x0000001000908947 */ /* 0x000fea0003800000 */
[----:B------:R-:W-:Y:S01]  /*3380*/  IMAD.U32 R228, RZ, RZ, UR12 ;  /* 0x0000000cffe47e24 */ /* 0x000fe2000f8e00ff */
[----:B------:R-:W-:Y:S01]  /*3390*/  UMOV UR19, UR15 ;  /* 0x0000000f00137c82 */ /* 0x000fe20008000000 */
[----:B------:R-:W-:-:S05]  /*33a0*/  ULDC UR26, c[0x0][0x50c] ;  /* 0x00014300001a7ab9 */ /* 0x000fca0000000800 */
.L_x_33:
[----:B------:R-:W-:-:S06]  /*33b0*/  UISETP.NE.AND UP0, UPT, UR38, 0x3, UPT ;  /* 0x000000032600788c */ /* 0x000fcc000bf05270 */
[----:B------:R-:W-:-:S13]  /*33c0*/  PLOP3.LUT P1, PT, PT, PT, UP0, 0x80, 0x0 ;  /* 0x000000000000781c */ /* 0x000fda0003f2f008 */
[----:B-1---5:R-:W-:Y:S05]  /*33d0*/  @!P1 BRA `(.L_x_26) ;  /* 0x0000000000049947 */ /* 0x022fea0003800000 */
[----:B------:R-:W-:Y:S01]  /*33e0*/  BPT.TRAP 0x1 ;  /* 0x000000040000795c */ /* 0x000fe20000300000 */
.L_x_26:
[----:B------:R-:W-:Y:S01]  /*33f0*/  ULEA UR8, UR18, UR16, 0x3 ;  /* 0x0000001012087291 */ /* 0x000fe2000f8e183f */
[----:B------:R-:W-:-:S08]  /*3400*/  SHF.L.U32 R229, R227, 0x1f, RZ ;  /* 0x0000001fe3e57819 */ /* 0x000fd000000006ff */
[----:B------:R0:W1:Y:S01]  /*3410*/  SYNCS.PHASECHK.TRANS64.TRYWAIT P0, [UR8], R229 ;  /* 0x000000e5ff0075a7 */ /* 0x0000620008000148 */
[----:B------:R-:W-:Y:S05]  /*3420*/  @!P1 BRA `(.L_x_27) ;  /* 0x0000000000049947 */ /* 0x000fea0003800000 */
[----:B------:R-:W-:Y:S01]  /*3430*/  BPT.TRAP 0x1 ;  /* 0x000000040000795c */ /* 0x000fe20000300000 */
.L_x_27:
[----:B-1----:R-:W-:Y:S05]  /*3440*/  @P0 BRA `(.L_x_28) ;  /* 0x0000000000080947 */ /* 0x002fea0003800000 */
[----:B------:R-:W1:Y:S02]  /*3450*/  SYNCS.PHASECHK.TRANS64.TRYWAIT P0, [UR8], R229 ;  /* 0x000000e5ff0075a7 */ /* 0x000e640008000148 */
[----:B-1----:R-:W-:Y:S05]  /*3460*/  @!P0 BRA `(.L_x_29) ;  /* 0x000000cc00a48947 */ /* 0x002fea0003800000 */
.L_x_28:
[----:B------:R-:W-:Y:S01]  /*3470*/  UIADD3 UR8, UR16, 0x180, URZ ;  /* 0x0000018010087890 */ /* 0x000fe2000fffe03f */
[----:B------:R-:W-:Y:S01]  /*3480*/  WARPGROUP.ARRIVE ;  /* 0x00000000000079c5 */ /* 0x000fe20000000000 */
[----:B------:R-:W-:Y:S02]  /*3490*/  UIADD3 UR9, UR16, 0x2180, URZ ;  /* 0x0000218010097890 */ /* 0x000fe4000fffe03f */
[----:B------:R-:W-:Y:S02]  /*34a0*/  USHF.R.U32.HI UR8, URZ, 0x4, UR8 ;  /* 0x000000043f087899 */ /* 0x000fe40008011608 */
[----:B------:R-:W-:Y:S02]  /*34b0*/  USHF.R.U32.HI UR9, URZ, 0x4, UR9 ;  /* 0x000000043f097899 */ /* 0x000fe40008011609 */
[----:B------:R-:W-:Y:S02]  /*34c0*/  UISETP.NE.AND UP0, UPT, UR5, URZ, UPT ;  /* 0x0000003f0500728c */ /* 0x000fe4000bf05270 */
[----:B------:R-:W-:-:S02]  /*34d0*/  ULOP3.LUT UR8, UR8, 0x3fff, URZ, 0xc0, !UPT ;  /* 0x00003fff08087892 */ /* 0x000fc4000f8ec03f */
[----:B------:R-:W-:Y:S02]  /*34e0*/  ULOP3.LUT UR9, UR9, 0x3fff, URZ, 0xc0, !UPT ;  /* 0x00003fff09097892 */ /* 0x000fe4000f8ec03f */
[----:B------:R-:W-:Y:S02]  /*34f0*/  USEL UR6, UR6, URZ, !UP0 ;  /* 0x0000003f06067287 */ /* 0x000fe4000c000000 */
[----:B------:R-:W-:Y:S02]  /*3500*/  ULOP3.LUT UR8, UR8, 0x10000, URZ, 0xfc, !UPT ;  /* 0x0001000008087892 */ /* 0x000fe4000f8efc3f */
[----:B------:R-:W-:Y:S02]  /*3510*/  ULOP3.LUT UR9, UR9, 0x10000, URZ, 0xfc, !UPT ;  /* 0x0001000009097892 */ /* 0x000fe4000f8efc3f */
[----:B------:R-:W-:Y:S02]  /*3520*/  UISETP.NE.U32.AND UP0, UPT, UR6, URZ, UPT ;  /* 0x0000003f0600728c */ /* 0x000fe4000bf05070 */
[----:B------:R-:W-:-:S02]  /*3530*/  ULEA UR8, UR18, UR8, 0x7 ;  /* 0x0000000812087291 */ /* 0x000fc4000f8e383f */
[----:B------:R-:W-:Y:S01]  /*3540*/  ULEA UR10, UR18, UR9, 0x9 ;  /* 0x00000009120a7291 */ /* 0x000fe2000f8e483f */
[----:B------:R-:W-:Y:S02]  /*3550*/  UMOV UR11, 0xc0000010 ;  /* 0xc0000010000b7882 */ /* 0x000fe40000000000 */
[----:B------:R-:W-:Y:S01]  /*3560*/  UMOV UR9, 0xc0000010 ;  /* 0xc000001000097882 */ /* 0x000fe20000000000 */
[----:B------:R-:W-:-:S05]  /*3570*/  UIADD3 UR4, UR4, 0x1, URZ ;  /* 0x0000000104047890 */ /* 0x000fca000fffe03f */
[----:B------:R-:W-:Y:S01]  /*3580*/  QGMMA.64x256x32.F32.E5M2.E5M2 R24, gdesc[UR8], R24, UP0, gsb0 ;  /* 0x03e00000081879f3 */ /* 0x000fe2000b803818 */
[----:B------:R-:W-:-:S04]  /*3590*/  UISETP.NE.AND UP0, UPT, UR4, UR26, UPT ;  /* 0x0000001a0400728c */ /* 0x000fc8000bf05270 */
[----:B------:R-:W-:-:S06]  /*35a0*/  USEL UR5, URZ, 0x1, UP0 ;  /* 0x000000013f057887 */ /* 0x000fcc0008000000 */
[----:B------:R-:W-:Y:S01]  /*35b0*/  ISETP.NE.AND P0, PT, RZ, UR5, PT ;  /* 0x00000005ff007c0c */ /* 0x000fe2000bf05270 */
[----:B------:R-:W-:-:S12]  /*35c0*/  WARPGROUP.DEPBAR.LE gsb0, 0x1 ;  /* 0x00008000000079c5 */ /* 0x000fd80000010100 */
[----:B------:R-:W-:Y:S05]  /*35d0*/  @!P0 BRA `(.L_x_30) ;  /* 0x0000000c00808947 */ /* 0x000fea0003800000 */
[----:B------:R-:W-:Y:S02]  /*35e0*/  WARPGROUP.DEPBAR.LE gsb0, 0x0 ;  /* 0x00008000000079c5 */ /* 0x000fe40000010000 */
[----:B------:R-:W-:-:S01]  /*35f0*/  FADD R226, R24, R226 ;  /* 0x000000e218e27221 */ /* 0x000fc20000000000 */
[----:B------:R-:W-:Y:S01]  /*3600*/  FADD R225, R25, R225 ;  /* 0x000000e119e17221 */ /* 0x000fe20000000000 */
[----:B------:R1:W-:Y:S01]  /*3610*/  STL [R1+0xa4], R227 ;  /* 0x0000a4e301007387 */ /* 0x0003e20000100800 */
[----:B------:R-:W-:-:S01]  /*3620*/  FADD R224, R26, R224 ;  /* 0x000000e01ae07221 */ /* 0x000fc20000000000 */
[----:B------:R-:W-:Y:S01]  /*3630*/  FADD R223, R27, R223 ;  /* 0x000000df1bdf7221 */ /* 0x000fe20000000000 */
[----:B------:R-:W-:-:S01]  /*3640*/  FADD R222, R28, R222 ;  /* 0x000000de1cde7221 */ /* 0x000fc20000000000 */
[----:B------:R-:W-:Y:S01]  /*3650*/  FADD R221, R29, R221 ;  /* 0x000000dd1ddd7221 */ /* 0x000fe20000000000 */
[----:B-1----:R-:W3:Y:S04]  /*3660*/  LDL.LU R227, [R1+0x30] ;  /* 0x0000300001e37983 */ /* 0x002ee80000300800 */
[----:B------:R1:W-:Y:S01]  /*3670*/  STL [R1+0xa8], R226 ;  /* 0x0000a8e201007387 */ /* 0x0003e20000100800 */
[----:B------:R-:W-:-:S01]  /*3680*/  FADD R220, R30, R220 ;  /* 0x000000dc1edc7221 */ /* 0x000fc20000000000 */
[----:B------:R-:W-:-:S02]  /*3690*/  FADD R219, R31, R219 ;  /* 0x000000db1fdb7221 */ /* 0x000fc40000000000 */
[----:B-1----:R-:W4:Y:S04]  /*36a0*/  LDL.LU R226, [R1+0x2c] ;  /* 0x00002c0001e27983 */ /* 0x002f280000300800 */
[----:B------:R1:W-:Y:S01]  /*36b0*/  STL [R1+0xac], R225 ;  /* 0x0000ace101007387 */ /* 0x0003e20000100800 */
[----:B------:R-:W-:-:S03]  /*36c0*/  FADD R218, R32, R218 ;  /* 0x000000da20da7221 */ /* 0x000fc60000000000 */
[----:B-1----:R-:W2:Y:S04]  /*36d0*/  LDL.LU R225, [R1+0x28] ;  /* 0x0000280001e17983 */ /* 0x002ea80000300800 */
        /* <DEDUP_REMOVED lines=9> */
[----:B------:R1:W-:Y:S04]  /*3770*/  STL [R1+0xbc], R221 ;  /* 0x0000bcdd01007387 */ /* 0x0003e80000100800 */
        /* <DEDUP_REMOVED lines=12> */
[----:B-1----:R-:W2:Y:S01]  /*3840*/  LDL.LU R215, [R1] ;  /* 0x0000000001d77983 */ /* 0x002ea20000300800 */
[----:B------:R-:W-:-:S01]  /*3850*/  FADD R214, R36, R214 ;  /* 0x000000d624d67221 */ /* 0x000fc20000000000 */
[----:B------:R-:W-:Y:S01]  /*3860*/  FADD R213, R37, R213 ;  /* 0x000000d525d57221 */ /* 0x000fe20000000000 */
[----:B------:R-:W-:-:S01]  /*3870*/  FADD R212, R38, R212 ;  /* 0x000000d426d47221 */ /* 0x000fc20000000000 */
[----:B------:R-:W-:Y:S01]  /*3880*/  FADD R211, R39, R211 ;  /* 0x000000d327d37221 */ /* 0x000fe20000000000 */
[----:B------:R-:W-:-:S01]  /*3890*/  FADD R210, R40, R210 ;  /* 0x000000d228d27221 */ /* 0x000fc20000000000 */
[----:B------:R-:W-:Y:S01]  /*38a0*/  STL [R1+0xd8], R214 ;  /* 0x0000d8d601007387 */ /* 0x000fe20000100800 */
        /* <DEDUP_REMOVED lines=11> */
[----:B------:R1:W-:Y:S01]  /*3960*/  STL [R1+0xe4], R211 ;  /* 0x0000e4d301007387 */ /* 0x0003e20000100800 */
[----:B------:R-:W-:-:S01]  /*3970*/  FADD R200, R50, R200 ;  /* 0x000000c832c87221 */ /* 0x000fc20000000000 */
[----:B------:R-:W-:Y:S01]  /*3980*/  FADD R199, R51, R199 ;  /* 0x000000c733c77221 */ /* 0x000fe20000000000 */
        /* <DEDUP_REMOVED lines=69> */
[----:B-----5:R-:W-:Y:S01]  /*3de0*/  FADD R0, R121, R0 ;  /* 0x0000000079007221 */ /* 0x020fe20000000000 */
[----:B---3--:R-:W-:-:S01]  /*3df0*/  FADD R227, R134, R227 ;  /* 0x000000e386e37221 */ /* 0x008fc20000000000 */
[----:B----4-:R-:W-:Y:S01]  /*3e00*/  FADD R226, R133, R226 ;  /* 0x000000e285e27221 */ /* 0x010fe20000000000 */
[----:B--2---:R-:W-:-:S01]  /*3e10*/  FADD R225, R132, R225 ;  /* 0x000000e184e17221 */ /* 0x004fc20000000000 */
        /* <DEDUP_REMOVED lines=9> */
[----:B------:R-:W-:-:S05]  /*3eb0*/  FADD R215, R122, R215 ;  /* 0x000000d77ad77221 */ /* 0x000fca0000000000 */
[----:B------:R2:W-:Y:S04]  /*3ec0*/  STL [R1], R215 ;  /* 0x000000d701007387 */ /* 0x0005e80000100800 */
[----:B------:R3:W-:Y:S04]  /*3ed0*/  STL [R1+0x4], R216 ;  /* 0x000004d801007387 */ /* 0x0007e80000100800 */
        /* <DEDUP_REMOVED lines=8> */
[----:B-1----:R-:W4:Y:S04]  /*3f60*/  LDL.LU R211, [R1+0x34] ;  /* 0x0000340001d37983 */ /* 0x002f280000300800 */
[----:B------:R1:W-:Y:S04]  /*3f70*/  STL [R1+0x28], R225 ;  /* 0x000028e101007387 */ /* 0x0003e80000100800 */
[----:B------:R-:W4:Y:S04]  /*3f80*/  LDL.LU R212, [R1+0x38] ;  /* 0x0000380001d47983 */ /* 0x000f280000300800 */
[----:B------:R1:W-:Y:S04]  /*3f90*/  STL [R1+0x2c], R226 ;  /* 0x00002ce201007387 */ /* 0x0003e80000100800 */
[----:B------:R-:W4:Y:S04]  /*3fa0*/  LDL.LU R213, [R1+0x3c] ;  /* 0x00003c0001d57983 */ /* 0x000f280000300800 */
[----:B------:R1:W-:Y:S04]  /*3fb0*/  STL [R1+0x30], R227 ;  /* 0x000030e301007387 */ /* 0x0003e80000100800 */
[----:B------:R-:W4:Y:S04]  /*3fc0*/  LDL.LU R214, [R1+0x40] ;  /* 0x0000400001d67983 */ /* 0x000f280000300800 */
[----:B--2---:R-:W2:Y:S04]  /*3fd0*/  LDL.LU R215, [R1+0x44] ;  /* 0x0000440001d77983 */ /* 0x004ea80000300800 */
[----:B---3--:R-:W3:Y:S04]  /*3fe0*/  LDL.LU R216, [R1+0x48] ;  /* 0x0000480001d87983 */ /* 0x008ee80000300800 */
[----:B----4-:R-:W4:Y:S04]  /*3ff0*/  LDL.LU R217, [R1+0x4c] ;  /* 0x00004c0001d97983 */ /* 0x010f280000300800 */
[----:B0-----:R-:W4:Y:S04]  /*4000*/  LDL.LU R218, [R1+0x50] ;  /* 0x0000500001da7983 */ /* 0x001f280000300800 */
[----:B------:R-:W4:Y:S04]  /*4010*/  LDL.LU R219, [R1+0x54] ;  /* 0x0000540001db7983 */ /* 0x000f280000300800 */
[----:B------:R-:W4:Y:S04]  /*4020*/  LDL.LU R220, [R1+0x58] ;  /* 0x0000580001dc7983 */ /* 0x000f280000300800 */
[----:B------:R-:W4:Y:S04]  /*4030*/  LDL.LU R221, [R1+0x5c] ;  /* 0x00005c0001dd7983 */ /* 0x000f280000300800 */
[----:B------:R-:W4:Y:S04]  /*4040*/  LDL.LU R222, [R1+0x60] ;  /* 0x0000600001de7983 */ /* 0x000f280000300800 */
[----:B------:R-:W4:Y:S04]  /*4050*/  LDL.LU R223, [R1+0x64] ;  /* 0x0000640001df7983 */ /* 0x000f280000300800 */
[----:B------:R-:W4:Y:S04]  /*4060*/  LDL.LU R224, [R1+0x68] ;  /* 0x0000680001e07983 */ /* 0x000f280000300800 */
[----:B-1----:R-:W4:Y:S04]  /*4070*/  LDL.LU R225, [R1+0x6c] ;  /* 0x00006c0001e17983 */ /* 0x002f280000300800 */
[----:B------:R-:W4:Y:S04]  /*4080*/  LDL.LU R226, [R1+0x70] ;  /* 0x0000700001e27983 */ /* 0x000f280000300800 */
[----:B------:R-:W4:Y:S01]  /*4090*/  LDL.LU R227, [R1+0x74] ;  /* 0x0000740001e37983 */ /* 0x000f220000300800 */
[----:B------:R-:W-:-:S05]  /*40a0*/  FADD R211, R135, R211 ;  /* 0x000000d387d37221 */ /* 0x000fca0000000000 */
[----:B------:R0:W-:Y:S01]  /*40b0*/  STL [R1+0x34], R211 ;  /* 0x000034d301007387 */ /* 0x0001e20000100800 */
[----:B------:R-:W-:-:S03]  /*40c0*/  FADD R212, R136, R212 ;  /* 0x000000d488d47221 */ /* 0x000fc60000000000 */
[----:B0-----:R1:W5:Y:S01]  /*40d0*/  LDL.LU R211, [R1+0xe4] ;  /* 0x0000e40001d37983 */ /* 0x0013620000300800 */
[----:B------:R-:W-:-:S03]  /*40e0*/  FADD R213, R137, R213 ;  /* 0x000000d589d57221 */ /* 0x000fc60000000000 */
[----:B------:R0:W-:Y:S01]  /*40f0*/  STL [R1+0x38], R212 ;  /* 0x000038d401007387 */ /* 0x0001e20000100800 */
[----:B------:R-:W-:-:S01]  /*4100*/  FADD R214, R138, R214 ;  /* 0x000000d68ad67221 */ /* 0x000fc20000000000 */
[----:B--2---:R-:W-:Y:S02]  /*4110*/  FADD R215, R139, R215 ;  /* 0x000000d78bd77221 */ /* 0x004fe40000000000 */
[----:B0-----:R1:W5:Y:S01]  /*4120*/  LDL.LU R212, [R1+0xe0] ;  /* 0x0000e00001d47983 */ /* 0x0013620000300800 */
[----:B---3--:R-:W-:-:S03]  /*4130*/  FADD R216, R140, R216 ;  /* 0x000000d88cd87221 */ /* 0x008fc60000000000 */
[----:B------:R0:W-:Y:S01]  /*4140*/  STL [R1+0x3c], R213 ;  /* 0x00003cd501007387 */ /* 0x0001e20000100800 */
[----:B----4-:R-:W-:-:S03]  /*4150*/  FADD R217, R141, R217 ;  /* 0x000000d98dd97221 */ /* 0x010fc60000000000 */
[----:B0-----:R1:W5:Y:S01]  /*4160*/  LDL.LU R213, [R1+0xdc] ;  /* 0x0000dc0001d57983 */ /* 0x0013620000300800 */
[----:B------:R-:W-:-:S03]  /*4170*/  FADD R218, R142, R218 ;  /* 0x000000da8eda7221 */ /* 0x000fc60000000000 */
[----:B------:R0:W-:Y:S01]  /*4180*/  STL [R1+0x40], R214 ;  /* 0x000040d601007387 */ /* 0x0001e20000100800 */
[----:B------:R-:W-:-:S01]  /*4190*/  FADD R219, R143, R219 ;  /* 0x000000db8fdb7221 */ /* 0x000fc20000000000 */
[----:B------:R-:W-:Y:S02]  /*41a0*/  FADD R220, R144, R220 ;  /* 0x000000dc90dc7221 */ /* 0x000fe40000000000 */
[----:B0-----:R1:W5:Y:S04]  /*41b0*/  LDL.LU R214, [R1+0xd8] ;  /* 0x0000d80001d67983 */ /* 0x0013680000300800 */
[----:B------:R0:W-:Y:S01]  /*41c0*/  STL [R1+0x44], R215 ;  /* 0x000044d701007387 */ /* 0x0001e20000100800 */
[----:B------:R-:W-:-:S01]  /*41d0*/  FADD R221, R145, R221 ;  /* 0x000000dd91dd7221 */ /* 0x000fc20000000000 */
[----:B------:R-:W-:-:S02]  /*41e0*/  FADD R222, R146, R222 ;  /* 0x000000de92de7221 */ /* 0x000fc40000000000 */
[----:B0-----:R1:W5:Y:S04]  /*41f0*/  LDL.LU R215, [R1+0xd4] ;  /* 0x0000d40001d77983 */ /* 0x0013680000300800 */
[----:B------:R0:W-:Y:S01]  /*4200*/  STL [R1+0x48], R216 ;  /* 0x000048d801007387 */ /* 0x0001e20000100800 */
[----:B------:R-:W-:-:S03]  /*4210*/  FADD R223, R147, R223 ;  /* 0x000000df93df7221 */ /* 0x000fc60000000000 */
        /* <DEDUP_REMOVED lines=13> */
[----:B------:R0:W-:Y:S04]  /*42f0*/  STL [R1+0x5c], R221 ;  /* 0x00005cdd01007387 */ /* 0x0001e80000100800 */
        /* <DEDUP_REMOVED lines=12> */
[----:B0-----:R1:W5:Y:S01]  /*43c0*/  LDL.LU R227, [R1+0xa4] ;  /* 0x0000a40001e37983 */ /* 0x0013620000300800 */
[----:B------:R-:W-:-:S05]  /*43d0*/  UMOV UR4, URZ ;  /* 0x0000003f00047c82 */ /* 0x000fca0008000000 */
.L_x_30:
[----:B------:R-:W-:Y:S05]  /*43e0*/  @!P1 BRA `(.L_x_31) ;  /* 0x0000000000049947 */ /* 0x000fea0003800000 */
[----:B------:R-:W-:Y:S01]  /*43f0*/  BPT.TRAP 0x1 ;  /* 0x000000040000795c */ /* 0x000fe20000300000 */
.L_x_31:
[----:B------:R3:W-:Y:S04]  /*4400*/  STL [R1+0xa8], R2 ;  /* 0x0000a80201007387 */ /* 0x0007e80000100800 */
[----:B---3--:R-:W3:Y:S04]  /*4410*/  LDL R2, [R1+0x78] ;  /* 0x0000780001027983 */ /* 0x008ee80000100800 */
[----:B-----5:R4:W-:Y:S04]  /*4420*/  STL [R1+0xa4], R0 ;  /* 0x0000a40001007387 */ /* 0x0209e80000100800 */
[----:B----4-:R-:W4:Y:S01]  /*4430*/  LDL R0, [R1+0x80] ;  /* 0x0000800001007983 */ /* 0x010f220000100800 */
[----:B0-----:R-:W-:Y:S01]  /*4440*/  IMAD.U32 R229, RZ, RZ, UR19 ;  /* 0x00000013ffe57e24 */ /* 0x001fe2000f8e00ff */
[----:B---3--:R-:W-:-:S02]  /*4450*/  ISETP.NE.AND P0, PT, R2, RZ, PT ;  /* 0x000000ff0200720c */ /* 0x008fc40003f05270 */
[----:B------:R0:W5:Y:S11]  /*4460*/  LDL.LU R2, [R1+0xa8] ;  /* 0x0000a80001027983 */ /* 0x0001760000300800 */
[----:B------:R-:W-:-:S05]  /*4470*/  @P0 LEA R229, R229, UR16, 0x3 ;  /* 0x00000010e5e50c11 */ /* 0x000fca000f8e18ff */
[----:B------:R-:W-:-:S05]  /*4480*/  @P0 VIADD R229, R229, 0x20 ;  /* 0x00000020e5e50836 */ /* 0x000fca0000000000 */
[----:B----4-:R-:W-:Y:S02]  /*4490*/  @P0 PRMT R229, R0, 0x654, R229 ;  /* 0x0000065400e50816 */ /* 0x010fe400000000e5 */
[----:B------:R0:W5:Y:S01]  /*44a0*/  LDL.LU R0, [R1+0xa4] ;  /* 0x0000a40001007983 */ /* 0x0001620000300800 */
[----:B------:R-:W-:Y:S01]  /*44b0*/  UISETP.GT.U32.AND UP0, UPT, UR7, 0x1, UPT ;  /* 0x000000010700788c */ /* 0x000fe2000bf04070 */
[----:B------:R0:W-:Y:S05]  /*44c0*/  @P0 SYNCS.ARRIVE.TRANS64.RED.A1T0 RZ, [R229+URZ], RZ ;  /* 0x000000ffe5ff09a7 */ /* 0x0001ea000810043f */
[----:B------:R-:W-:-:S13]  /*44d0*/  PLOP3.LUT P0, PT, PT, PT, UP0, 0x80, 0x0 ;  /* 0x000000000000781c */ /* 0x000fda0003f0f008 */
[----:B0-----:R-:W-:Y:S05]  /*44e0*/  @P0 BRA `(.L_x_32) ;  /* 0x0000000000040947 */ /* 0x001fea0003800000 */
[----:B------:R-:W-:Y:S01]  /*44f0*/  BPT.TRAP 0x1 ;  /* 0x000000040000795c */ /* 0x000fe20000300000 */
.L_x_32:
[----:B------:R-:W-:Y:S01]  /*4500*/  UIADD3 UR18, UR18, 0x1, URZ ;  /* 0x0000000112127890 */ /* 0x000fe2000fffe03f */
[C---:B------:R-:W-:Y:S01]  /*4510*/  ISETP.GT.AND P0, PT, R228.reuse, 0x1, PT ;  /* 0x00000001e400780c */ /* 0x040fe20003f04270 */
[----:B------:R-:W-:Y:S01]  /*4520*/  UIADD3 UR19, UR19, 0x1, URZ ;  /* 0x0000000113137890 */ /* 0x000fe2000fffe03f */
[----:B------:R-:W-:Y:S01]  /*4530*/  VIADD R228, R228, 0xffffffff ;  /* 0xffffffffe4e47836 */ /* 0x000fe20000000000 */
[----:B------:R-:W-:Y:S02]  /*4540*/  UISETP.NE.AND UP0, UPT, UR18, 0x4, UPT ;  /* 0x000000041200788c */ /* 0x000fe4000bf05270 */
[----:B------:R-:W-:Y:S02]  /*4550*/  UISETP.NE.AND UP1, UPT, UR19, 0x4, UPT ;  /* 0x000000041300788c */ /* 0x000fe4000bf25270 */
[----:B------:R-:W-:Y:S02]  /*4560*/  USEL UR6, URZ, 0x1, UP0 ;  /* 0x000000013f067887 */ /* 0x000fe40008000000 */
[----:B------:R-:W-:-:S02]  /*4570*/  USEL UR18, UR18, URZ, UP0 ;  /* 0x0000003f12127287 */ /* 0x000fc40008000000 */
[----:B------:R-:W-:Y:S02]  /*4580*/  USEL UR19, UR19, URZ, UP1 ;  /* 0x0000003f13137287 */ /* 0x000fe40008800000 */
[----:B------:R-:W-:Y:S01]  /*4590*/  LOP3.LUT R227, R227, UR6, RZ, 0x3c, !PT ;  /* 0x00000006e3e37c12 */ /* 0x000fe2000f8e3cff */
[----:B------:R-:W-:Y:S01]  /*45a0*/  UMOV UR6, 0x1 ;  /* 0x0000000100067882 */ /* 0x000fe20000000000 */
[----:B------:R-:W-:Y:S08]  /*45b0*/  @P0 BRA `(.L_x_33) ;  /* 0xffffffec007c0947 */ /* 0x000ff0000383ffff */
.L_x_25:
[----:B------:R-:W-:-:S04]  /*45c0*/  UISETP.NE.AND UP0, UPT, UR4, URZ, UPT ;  /* 0x0000003f0400728c */ /* 0x000fc8000bf05270 */
[----:B------:R-:W-:-:S06]  /*45d0*/  USEL UR4, URZ, 0x1, !UP0 ;  /* 0x000000013f047887 */ /* 0x000fcc000c000000 */
[----:B------:R-:W-:-:S13]  /*45e0*/  ISETP.NE.AND P0, PT, RZ, UR4, PT ;  /* 0x00000004ff007c0c */ /* 0x000fda000bf05270 */
[----:B------:R-:W-:Y:S05]  /*45f0*/  @!P0 BRA `(.L_x_34) ;  /* 0x0000000c00dc8947 */ /* 0x000fea0003800000 */
[----:B------:R-:W3:Y:S04]  /*4600*/  LDL.LU R227, [R1+0x74] ;  /* 0x0000740001e37983 */ /* 0x000ee80000300800 */
[----:B---3--:R0:W-:Y:S04]  /*4610*/  STL [R1+0xa4], R227 ;  /* 0x0000a4e301007387 */ /* 0x0081e80000100800 */
[----:B0-----:R-:W3:Y:S04]  /*4620*/  LDL.LU R227, [R1+0x70] ;  /* 0x0000700001e37983 */ /* 0x001ee80000300800 */
        /* <DEDUP_REMOVED lines=55> */
[----:B0-----:R-:W3:Y:S01]  /*49a0*/  LDL.LU R227, [R1] ;  /* 0x0000000001e37983 */ /* 0x001ee20000300800 */
[----:B------:R-:W-:-:S02]  /*49b0*/  WARPGROUP.DEPBAR.LE gsb0, 0x0 ;  /* 0x00008000000079c5 */ /* 0x000fc40000010000 */
[----:B------:R-:W-:Y:S01]  /*49c0*/  FADD R226, R24, R226 ;  /* 0x000000e218e27221 */ /* 0x000fe20000000000 */
        /* <DEDUP_REMOVED lines=95> */
[----:B-----5:R-:W-:Y:S01]  /*4fc0*/  FADD R2, R120, R2 ;  /* 0x0000000278027221 */ /* 0x020fe20000000000 */
[----:B------:R-:W-:Y:S01]  /*4fd0*/  FADD R0, R121, R0 ;  /* 0x0000000079007221 */ /* 0x000fe20000000000 */
[----:B---3--:R-:W-:-:S05]  /*4fe0*/  FADD R227, R122, R227 ;  /* 0x000000e37ae37221 */ /* 0x008fca0000000000 */
[----:B------:R0:W-:Y:S04]  /*4ff0*/  STL [R1], R227 ;  /* 0x000000e301007387 */ /* 0x0001e80000100800 */
[----:B0-----:R-:W3:Y:S02]  /*5000*/  LDL.LU R227, [R1+0x114] ;  /* 0x0001140001e37983 */ /* 0x001ee40000300800 */
[----:B---3--:R-:W-:-:S05]  /*5010*/  FADD R227, R123, R227 ;  /* 0x000000e37be37221 */ /* 0x008fca0000000000 */
[----:B------:R0:W-:Y:S04]  /*5020*/  STL [R1+0x4], R227 ;  /* 0x000004e301007387 */ /* 0x0001e80000100800 */
        /* <DEDUP_REMOVED lines=83> */
[----:B------:R0:W-:Y:S02]  /*5560*/  STL [R1+0x74], R227 ;  /* 0x000074e301007387 */ /* 0x0001e40000100800 */
.L_x_34:
[----:B0-----:R-:W-:-:S04]  /*5570*/  IMAD.U32 R227, RZ, RZ, UR39 ;  /* 0x00000027ffe37e24 */ /* 0x001fc8000f8e00ff */
[----:B------:R0:W-:Y:S01]  /*5580*/  SYNCS.ARRIVE.TRANS64.A1T0 RZ, [R227+UR36], RZ ;  /* 0x000000ffe3ff79a7 */ /* 0x0001e20008100024 */
[----:B------:R-:W-:Y:S02]  /*5590*/  WARPGROUP.DEPBAR.LE gsb0, 0x0 ;  /* 0x00008000000079c5 */ /* 0x000fe40000010000 */
[----:B------:R-:W3:Y:S02]  /*55a0*/  LDC R24, c[0x0][0x28c] ;  /* 0x0000a300ff187b82 */ /* 0x000ee40000000800 */
[----:B---3--:R-:W-:-:S13]  /*55b0*/  ISETP.GE.AND P0, PT, R24, 0x1, PT ;  /* 0x000000011800780c */ /* 0x008fda0003f06270 */
[----:B0-----:R-:W-:Y:S05]  /*55c0*/  @!P0 BRA `(.L_x_35) ;  /* 0x0000000000588947 */ /* 0x001fea0003800000 */
[----:B------:R-:W-:-:S06]  /*55d0*/  UISETP.NE.AND UP0, UPT, UR38, 0x3, UPT ;  /* 0x000000032600788c */ /* 0x000fcc000bf05270 */
[----:B------:R-:W-:-:S13]  /*55e0*/  PLOP3.LUT P0, PT, PT, PT, UP0, 0x80, 0x0 ;  /* 0x000000000000781c */ /* 0x000fda0003f0f008 */
[----:B------:R-:W-:Y:S05]  /*55f0*/  @!P0 BRA `(.L_x_36) ;  /* 0x0000000000048947 */ /* 0x000fea0003800000 */
[----:B------:R-:W-:Y:S01]  /*5600*/  BPT.TRAP 0x1 ;  /* 0x000000040000795c */ /* 0x000fe20000300000 */
.L_x_36:
[----:B-----5:R0:W-:Y:S04]  /*5610*/  STL [R1+0xa4], R0 ;  /* 0x0000a40001007387 */ /* 0x0201e80000100800 */
[----:B------:R-:W3:Y:S04]  /*5620*/  LDL R227, [R1+0x80] ;  /* 0x0000800001e37983 */ /* 0x000ee80000100800 */
[----:B0-----:R-:W4:Y:S01]  /*5630*/  LDL R0, [R1+0x78] ;  /* 0x0000780001007983 */ /* 0x001f220000100800 */
[----:B------:R-:W-:Y:S01]  /*5640*/  IMAD.U32 R25, RZ, RZ, UR16 ;  /* 0x00000010ff197e24 */ /* 0x000fe2000f8e00ff */
[----:B----4-:R-:W-:-:S02]  /*5650*/  ISETP.NE.AND P0, PT, R0, RZ, PT ;  /* 0x000000ff0000720c */ /* 0x010fc40003f05270 */
[----:B------:R0:W5:Y:S11]  /*5660*/  LDL.LU R0, [R1+0xa4] ;  /* 0x0000a40001007983 */ /* 0x0001760000300800 */
[----:B------:R-:W-:-:S05]  /*5670*/  VOTEU.ANY UP0, P0 ;  /* 0x00000000003f7886 */ /* 0x000fca0000000100 */
[----:B------:R-:W-:-:S06]  /*5680*/  @UP0 UIADD3 UR4, UR12, UR15, URZ ;  /* 0x0000000f0c040290 */ /* 0x000fcc000fffe03f */
[----:B------:R-:W-:-:S04]  /*5690*/  IMAD.U32 R24, RZ, RZ, UR4 ;  /* 0x00000004ff187e24 */ /* 0x000fc8000f8e00ff */
[----:B------:R-:W-:-:S05]  /*56a0*/  @P0 IMAD.SHL.U32 R24, R24, 0x8, RZ ;  /* 0x0000000818180824 */ /* 0x000fca00078e00ff */
[----:B------:R-:W-:Y:S01]  /*56b0*/  @P0 LOP3.LUT R24, R24, 0x18, RZ, 0xc0, !PT ;  /* 0x0000001818180812 */ /* 0x000fe200078ec0ff */
[----:B------:R-:W-:-:S03]  /*56c0*/  UISETP.GT.U32.AND UP0, UPT, UR7, 0x1, UPT ;  /* 0x000000010700788c */ /* 0x000fc6000bf04070 */
[----:B------:R-:W-:-:S04]  /*56d0*/  @P0 IADD3 R24, R25, 0x20, R24 ;  /* 0x0000002019180810 */ /* 0x000fc80007ffe018 */
[----:B---3--:R-:W-:-:S04]  /*56e0*/  @P0 PRMT R24, R227, 0x654, R24 ;  /* 0x00000654e3180816 */ /* 0x008fc80000000018 */
[----:B------:R0:W-:Y:S01]  /*56f0*/  @P0 SYNCS.ARRIVE.TRANS64.RED.A1T0 RZ, [R24+URZ], RZ ;  /* 0x000000ff18ff09a7 */ /* 0x0001e2000810043f */
[----:B------:R-:W-:-:S13]  /*5700*/  PLOP3.LUT P0, PT, PT, PT, UP0, 0x80, 0x0 ;  /* 0x000000000000781c */ /* 0x000fda0003f0f008 */
[----:B0-----:R-:W-:Y:S05]  /*5710*/  @P0 BRA `(.L_x_35) ;  /* 0x0000000000040947 */ /* 0x001fea0003800000 */
[----:B------:R-:W-:Y:S01]  /*5720*/  BPT.TRAP 0x1 ;  /* 0x000000040000795c */ /* 0x000fe20000300000 */
.L_x_35:
[----:B------:R-:W3:Y:S01]  /*5730*/  LDL R227, [R1+0x8c] ;  /* 0x00008c0001e37983 */ /* 0x000ee20000100800 */
[----:B------:R-:W-:Y:S01]  /*5740*/  IMAD.U32 R24, RZ, RZ, UR35 ;  /* 0x00000023ff187e24 */ /* 0x000fe2000f8e00ff */
[----:B------:R-:W0:Y:S04]  /*5750*/  LDC R35, c[0x0][0x288] ;  /* 0x0000a200ff237b82 */ /* 0x000e280000000800 */
[----:B------:R-:W-:-:S04]  /*5760*/  SHF.L.U32 R24, R24, 0x1f, RZ ;  /* 0x0000001f18187819 */ /* 0x000fc800000006ff */
[----:B------:R-:W4:Y:S01]  /*5770*/  SYNCS.PHASECHK.TRANS64.TRYWAIT P0, [UR17+0x8], R24 ;  /* 0x00000818ff0075a7 */ /* 0x000f220008000151 */
[----:B---3--:R-:W-:Y:S01]  /*5780*/  IMAD.SHL.U32 R32, R227, 0x40, RZ ;  /* 0x00000040e3207824 */ /* 0x008fe200078e00ff */
[----:B0---4-:R-:W-:Y:S06]  /*5790*/  @!P0 BRA `(.L_x_37) ;  /* 0x000000a800f88947 */ /* 0x011fec0003800000 */
.L_x_323:
[----:B------:R-:W3:Y:S01]  /*57a0*/  LDL.LU R227, [R1+0x90] ;  /* 0x0000900001e37983 */ /* 0x000ee20000300800 */
[----:B------:R-:W-:Y:S02]  /*57b0*/  ULDC UR4, c[0x0][0x284] ;  /* 0x0000a10000047ab9 */ /* 0x000fe40000000800 */
[----:B------:R-:W-:Y:S01]  /*57c0*/  ISETP.GE.AND P0, PT, R32, UR4, PT ;  /* 0x0000000420007c0c */ /* 0x000fe2000bf06270 */
[----:B---3--:R-:W-:-:S05]  /*57d0*/  IMAD.SHL.U32 R37, R227, 0x100, RZ ;  /* 0x00000100e3257824 */ /* 0x008fca00078e00ff */
[----:B------:R-:W-:-:S13]  /*57e0*/  ISETP.GE.OR P0, PT, R37, R35, P0 ;  /* 0x000000232500720c */ /* 0x000fda0000706670 */
[----:B------:R-:W-:Y:S05]  /*57f0*/  @P0 BRA `(.L_x_38) ;  /* 0x00000090001c0947 */ /* 0x000fea0003800000 */
[----:B------:R3:W-:Y:S01]  /*5800*/  STL.64 [R1+0xb0], R4 ;  /* 0x0000b00401007387 */ /* 0x0007e20000100a00 */
[----:B------:R-:W-:Y:S01]  /*5810*/  ULDC.64 UR4, c[0x0][0x5d0] ;  /* 0x0001740000047ab9 */ /* 0x000fe20000000a00 */
[----:B------:R-:W4:Y:S02]  /*5820*/  LDC.64 R26, c[0x0][0x5c8] ;  /* 0x00017200ff1a7b82 */ /* 0x000f240000000a00 */
[----:B---3--:R-:W3:Y:S04]  /*5830*/  LDL.64 R4, [R1+0x98] ;  /* 0x0000980001047983 */ /* 0x008ee80000100a00 */
[----:B-----5:R0:W-:Y:S04]  /*5840*/  STL [R1+0xa8], R2 ;  /* 0x0000a80201007387 */ /* 0x0201e80000100800 */
[----:B0-----:R-:W3:Y:S04]  /*5850*/  LDL.LU R2, [R1+0x8c] ;  /* 0x00008c0001027983 */ /* 0x001ee80000300800 */
[----:B------:R0:W-:Y:S04]  /*5860*/  STL [R1+0xa4], R0 ;  /* 0x0000a40001007387 */ /* 0x0001e80000100800 */
[----:B------:R-:W2:Y:S04]  /*5870*/  LDL R227, [R1+0x7c] ;  /* 0x00007c0001e37983 */ /* 0x000ea80000100800 */
[----:B0-----:R-:W4:Y:S01]  /*5880*/  LDL R0, [R1+0x94] ;  /* 0x0000940001007983 */ /* 0x001f220000100800 */
[----:B------:R-:W0:Y:S02]  /*5890*/  S2R R24, SR_TID.X ;  /* 0x0000000000187919 */ /* 0x000e240000002100 */
[----:B0-----:R-:W-:-:S04]  /*58a0*/  SHF.R.S32.HI R25, RZ, 0x1f, R24 ;  /* 0x0000001fff197819 */ /* 0x001fc80000011418 */
[----:B------:R-:W-:-:S04]  /*58b0*/  LEA.HI R25, R25, R24, RZ, 0x7 ;  /* 0x0000001819197211 */ /* 0x000fc800078f38ff */
[----:B------:R-:W-:-:S05]  /*58c0*/  LOP3.LUT R25, R25, 0xffffff80, RZ, 0xc0, !PT ;  /* 0xffffff8019197812 */ /* 0x000fca00078ec0ff */
[----:B------:R-:W-:Y:S01]  /*58d0*/  IMAD.IADD R25, R24, 0x1, -R25 ;  /* 0x0000000118197824 */ /* 0x000fe200078e0a19 */
[----:B--2---:R-:W-:-:S05]  /*58e0*/  SHF.R.S32.HI R38, RZ, 0x1f, R227 ;  /* 0x0000001fff267819 */ /* 0x004fca00000114e3 */
[----:B------:R-:W-:-:S04]  /*58f0*/  IMAD R30, R38, UR4, RZ ;  /* 0x00000004261e7c24 */ /* 0x000fc8000f8e02ff */
[----:B------:R-:W-:Y:S02]  /*5900*/  IMAD R33, R227, UR5, R30 ;  /* 0x00000005e3217c24 */ /* 0x000fe4000f8e021e */
[----:B---3--:R-:W-:Y:S02]  /*5910*/  IMAD.WIDE R30, R2, 0x40, R4 ;  /* 0x00000040021e7825 */ /* 0x008fe400078e0204 */
[----:B------:R0:W5:Y:S02]  /*5920*/  LDL.LU.64 R4, [R1+0xb0] ;  /* 0x0000b00001047983 */ /* 0x0001640000300a00 */
[----:B----4-:R-:W-:Y:S02]  /*5930*/  IMAD.IADD R39, R0, 0x1, -R32 ;  /* 0x0000000100277824 */ /* 0x010fe400078e0a20 */
[----:B------:R0:W5:Y:S04]  /*5940*/  LDL.LU R2, [R1+0xa8] ;  /* 0x0000a80001027983 */ /* 0x0001680000300800 */
[----:B------:R0:W5:Y:S01]  /*5950*/  LDL.LU R0, [R1+0xa4] ;  /* 0x0000a40001007983 */ /* 0x0001620000300800 */
[----:B------:R-:W-:-:S04]  /*5960*/  SHF.R.S32.HI R24, RZ, 0x1f, R25 ;  /* 0x0000001fff187819 */ /* 0x000fc80000011419 */
[----:B------:R-:W-:-:S04]  /*5970*/  LEA.HI R24, R24, R25, RZ, 0x2 ;  /* 0x0000001918187211 */ /* 0x000fc800078f10ff */
[----:B------:R-:W-:-:S05]  /*5980*/  LOP3.LUT R24, R24, 0xfffffffc, RZ, 0xc0, !PT ;  /* 0xfffffffc18187812 */ /* 0x000fca00078ec0ff */
[----:B------:R-:W-:-:S04]  /*5990*/  IMAD.IADD R40, R25, 0x1, -R24 ;  /* 0x0000000119287824 */ /* 0x000fc800078e0a18 */
[----:B------:R-:W-:-:S05]  /*59a0*/  IMAD.SHL.U32 R28, R40, 0x2, RZ ;  /* 0x00000002281c7824 */ /* 0x000fca00078e00ff */
[----:B------:R-:W-:-:S03]  /*59b0*/  SHF.R.S32.HI R29, RZ, 0x1f, R28 ;  /* 0x0000001fff1d7819 */ /* 0x000fc6000001141c */
[----:B------:R-:W-:Y:S01]  /*59c0*/  IMAD.WIDE.U32 R24, R227, UR4, R28 ;  /* 0x00000004e3187c25 */ /* 0x000fe2000f8e001c */
[----:B------:R-:W-:Y:S01]  /*59d0*/  SHF.R.S32.HI R36, RZ, 0x1f, R37 ;  /* 0x0000001fff247819 */ /* 0x000fe20000011425 */
[----:B------:R-:W-:Y:S01]  /*59e0*/  ULDC.64 UR4, c[0x0][0x5c0] ;  /* 0x0001700000047ab9 */ /* 0x000fe20000000a00 */
[----:B------:R-:W-:Y:S01]  /*59f0*/  IADD3 R24, P0, R37, R24, RZ ;  /* 0x0000001825187210 */ /* 0x000fe20007f1e0ff */
[----:B------:R-:W-:-:S03]  /*5a00*/  IMAD R34, R31, R26, RZ ;  /* 0x0000001a1f227224 */ /* 0x000fc600078e02ff */
[----:B------:R-:W-:Y:S01]  /*5a10*/  IADD3.X R25, R36, R25, R33, P0, !PT ;  /* 0x0000001924197210 */ /* 0x000fe200007fe421 */
[C---:B------:R-:W-:Y:S02]  /*5a20*/  IMAD R33, R30.reuse, R27, R34 ;  /* 0x0000001b1e217224 */ /* 0x040fe400078e0222 */
[----:B------:R-:W-:-:S04]  /*5a30*/  IMAD.WIDE.U32 R24, R30, R26, R24 ;  /* 0x0000001a1e187225 */ /* 0x000fc800078e0018 */
[----:B------:R-:W-:Y:S01]  /*5a40*/  IMAD.IADD R33, R25, 0x1, R33 ;  /* 0x0000000119217824 */ /* 0x000fe200078e0221 */
[----:B------:R-:W-:-:S04]  /*5a50*/  LEA R25, P0, R26, R24, 0x3 ;  /* 0x000000181a197211 */ /* 0x000fc800078018ff */
[----:B------:R-:W-:Y:S02]  /*5a60*/  LEA.HI.X R27, R26, R33, R27, 0x3, P0 ;  /* 0x000000211a1b7211 */ /* 0x000fe400000f1c1b */
[----:B------:R-:W-:Y:S02]  /*5a70*/  FSETP.NEU.AND P0, PT, RZ, UR27, PT ;  /* 0x0000001bff007c0b */ /* 0x000fe4000bf0d000 */
[----:B------:R-:W-:Y:S02]  /*5a80*/  IADD3 R24, P1, R24, UR4, RZ ;  /* 0x0000000418187c10 */ /* 0x000fe4000ff3e0ff */
[----:B------:R-:W-:Y:S01]  /*5a90*/  IADD3 R26, P2, R25, UR4, RZ ;  /* 0x00000004191a7c10 */ /* 0x000fe2000ff5e0ff */
[----:B------:R-:W-:Y:S01]  /*5aa0*/  IMAD R34, R40, -0x2, R35 ;  /* 0xfffffffe28227824 */ /* 0x000fe200078e0223 */
[----:B------:R-:W-:Y:S01]  /*5ab0*/  IADD3.X R25, R33, UR5, RZ, P1, !PT ;  /* 0x0000000521197c10 */ /* 0x000fe20008ffe4ff */
[----:B------:R-:W-:Y:S01]  /*5ac0*/  BSSY B0, `(.L_x_38) ;  /* 0x00008da000007945 */ /* 0x000fe20003800000 */
[----:B------:R-:W-:Y:S01]  /*5ad0*/  IADD3.X R27, R27, UR5, RZ, P2, !PT ;  /* 0x000000051b1b7c10 */ /* 0x000fe200097fe4ff */
[----:B------:R-:W-:-:S04]  /*5ae0*/  IMAD.IADD R34, R34, 0x1, -R37 ;  /* 0x0000000122227824 */ /* 0x000fc800078e0a25 */
[----:B0-----:R-:W-:Y:S05]  /*5af0*/  @!P0 BRA `(.L_x_39) ;  /* 0x0000006800d88947 */ /* 0x001fea0003800000 */
[----:B------:R-:W-:Y:S01]  /*5b00*/  ULDC.64 UR4, c[0x0][0x5b8] ;  /* 0x00016e0000047ab9 */ /* 0x000fe20000000a00 */
[----:B------:R-:W-:Y:S01]  /*5b10*/  ULDC.64 UR8, c[0x0][0x5a8] ;  /* 0x00016a0000087ab9 */ /* 0x000fe20000000a00 */
[----:B------:R-:W-:Y:S01]  /*5b20*/  IMAD.WIDE.U32 R28, R227, UR4, R28 ;  /* 0x00000004e31c7c25 */ /* 0x000fe2000f8e001c */
[----:B------:R-:W-:Y:S03]  /*5b30*/  BSSY B1, `(.L_x_40) ;  /* 0x0000010000017945 */ /* 0x000fe60003800000 */
[----:B------:R-:W-:-:S04]  /*5b40*/  IMAD R32, R38, UR4, RZ ;  /* 0x0000000426207c24 */ /* 0x000fc8000f8e02ff */
[----:B------:R-:W-:Y:S01]  /*5b50*/  IMAD R33, R227, UR5, R32 ;  /* 0x00000005e3217c24 */ /* 0x000fe2000f8e0220 */
[----:B------:R-:W-:Y:S01]  /*5b60*/  IADD3 R32, P0, R37, R28, RZ ;  /* 0x0000001c25207210 */ /* 0x000fe20007f1e0ff */
[----:B------:R-:W-:Y:S02]  /*5b70*/  ULDC.64 UR4, c[0x0][0x5b0] ;  /* 0x00016c0000047ab9 */ /* 0x000fe40000000a00 */
[----:B------:R-:W-:Y:S01]  /*5b80*/  IMAD R35, R31, UR4, RZ ;  /* 0x000000041f237c24 */ /* 0x000fe2000f8e02ff */
[----:B------:R-:W-:Y:S02]  /*5b90*/  IADD3.X R33, R36, R29, R33, P0, !PT ;  /* 0x0000001d24217210 */ /* 0x000fe400007fe421 */
[----:B------:R-:W-:Y:S01]  /*5ba0*/  ISETP.GE.AND P0, PT, R39, 0x1, PT ;  /* 0x000000012700780c */ /* 0x000fe20003f06270 */
[C---:B------:R-:W-:Y:S02]  /*5bb0*/  IMAD R35, R30.reuse, UR5, R35 ;  /* 0x000000051e237c24 */ /* 0x040fe4000f8e0223 */
[----:B------:R-:W-:Y:S01]  /*5bc0*/  IMAD.WIDE.U32 R28, R30, UR4, R32 ;  /* 0x000000041e1c7c25 */ /* 0x000fe2000f8e0020 */
[----:B------:R-:W-:-:S02]  /*5bd0*/  ISETP.LT.OR P2, PT, R34, 0x1, !P0 ;  /* 0x000000012200780c */ /* 0x000fc40004741670 */
[----:B------:R-:W-:-:S04]  /*5be0*/  IADD3 R28, P1, R28, UR8, RZ ;  /* 0x000000081c1c7c10 */ /* 0x000fc8000ff3e0ff */
[--C-:B------:R-:W-:Y:S02]  /*5bf0*/  IADD3.X R29, R29, UR9, R35.reuse, P1, !PT ;  /* 0x000000091d1d7c10 */ /* 0x100fe40008ffe423 */
[----:B------:R-:W-:-:S05]  /*5c00*/  PRMT R35, RZ, 0x7610, R35 ;  /* 0x00007610ff237816 */ /* 0x000fca0000000023 */
[----:B------:R-:W-:Y:S05]  /*5c10*/  @P2 BRA `(.L_x_41) ;  /* 0x0000000000042947 */ /* 0x000fea0003800000 */
[----:B------:R0:W5:Y:S02]  /*5c20*/  LDG.E.U8 R35, desc[UR22][R28.64] ;  /* 0x000000161c237981 */ /* 0x000164000c1e1100 */
.L_x_41:
[----:B------:R-:W-:Y:S05]  /*5c30*/  BSYNC B1 ;  /* 0x0000000000017941 */ /* 0x000fea0003800000 */
.L_x_40:
[----:B-----5:R-:W-:Y:S01]  /*5c40*/  LOP3.LUT R35, R35, 0xff, RZ, 0xc0, !PT ;  /* 0x000000ff23237812 */ /* 0x020fe200078ec0ff */
[----:B------:R-:W-:Y:S01]  /*5c50*/  BSSY B1, `(.L_x_42) ;  /* 0x000000b000017945 */ /* 0x000fe20003800000 */
[----:B------:R-:W-:Y:S02]  /*5c60*/  ISETP.LT.OR P3, PT, R34, 0x2, !P0 ;  /* 0x000000022200780c */ /* 0x000fe40004761670 */
[----:B------:R-:W-:-:S05]  /*5c70*/  F2FP.F16.E5M2.UNPACK_B R35, R35 ;  /* 0x00000023ff23723e */ /* 0x000fca00020004ff */
[----:B------:R-:W-:-:S05]  /*5c80*/  HADD2.F32 R35, -RZ, R35.H0_H0 ;  /* 0x20000023ff237230 */ /* 0x000fca0000004100 */
[----:B------:R-:W-:-:S04]  /*5c90*/  FMUL R35, R35, UR27 ;  /* 0x0000001b23237c20 */ /* 0x000fc80008400000 */
[----:B------:R-:W-:-:S05]  /*5ca0*/  FFMA R35, R226, UR28, R35 ;  /* 0x0000001ce2237c23 */ /* 0x000fca0008000023 */
[----:B------:R-:W-:Y:S02]  /*5cb0*/  F2FP.SATFINITE.E5M2.F32.PACK_AB_MERGE_C R37, RZ, R35, RZ ;  /* 0x00000023ff25723e */ /* 0x000fe400048060ff */
[----:B------:R-:W-:-:S03]  /*5cc0*/  PRMT R35, RZ, 0x7610, R35 ;  /* 0x00007610ff237816 */ /* 0x000fc60000000023 */
[----:B------:R2:W-:Y:S01]  /*5cd0*/  @!P2 STG.E.U8 desc[UR22][R24.64], R37 ;  /* 0x000000251800a986 */ /* 0x0005e2000c101116 */
[----:B------:R-:W-:Y:S05]  /*5ce0*/  @P3 BRA `(.L_x_43) ;  /* 0x0000000000043947 */ /* 0x000fea0003800000 */
[----:B------:R3:W5:Y:S02]  /*5cf0*/  LDG.E.U8 R35, desc[UR22][R28.64+0x1] ;  /* 0x000001161c237981 */ /* 0x000764000c1e1100 */
.L_x_43:
[----:B------:R-:W-:Y:S05]  /*5d00*/  BSYNC B1 ;  /* 0x0000000000017941 */ /* 0x000fea0003800000 */
.L_x_42:
[----:B-----5:R-:W-:Y:S01]  /*5d10*/  LOP3.LUT R35, R35, 0xff, RZ, 0xc0, !PT ;  /* 0x000000ff23237812 */ /* 0x020fe200078ec0ff */
[----:B------:R-:W-:Y:S01]  /*5d20*/  BSSY B1, `(.L_x_44) ;  /* 0x0000013000017945 */ /* 0x000fe20003800000 */
[----:B--2---:R-:W-:Y:S02]  /*5d30*/  IADD3 R37, P1, R30, 0x8, RZ ;  /* 0x000000081e257810 */ /* 0x004fe40007f3e0ff */
[----:B------:R-:W-:-:S03]  /*5d40*/  F2FP.F16.E5M2.UNPACK_B R35, R35 ;  /* 0x00000023ff23723e */ /* 0x000fc600020004ff */
[----:B------:R-:W-:Y:S01]  /*5d50*/  IMAD.X R31, RZ, RZ, R31, P1 ;  /* 0x000000ffff1f7224 */ /* 0x000fe200008e061f */
[----:B------:R-:W-:Y:S01]  /*5d60*/  ISETP.GE.AND P1, PT, R39, 0x9, PT ;  /* 0x000000092700780c */ /* 0x000fe20003f26270 */
[----:B------:R-:W-:Y:S02]  /*5d70*/  HADD2.F32 R35, -RZ, R35.H0_H0 ;  /* 0x20000023ff237230 */ /* 0x000fe40000004100 */
[----:B------:R-:W-:Y:S01]  /*5d80*/  IMAD R36, R31, UR4, RZ ;  /* 0x000000041f247c24 */ /* 0x000fe2000f8e02ff */
[----:B------:R-:W-:Y:S01]  /*5d90*/  ISETP.LT.OR P4, PT, R34, 0x1, !P1 ;  /* 0x000000012200780c */ /* 0x000fe20004f81670 */
[----:B------:R-:W-:-:S04]  /*5da0*/  IMAD.WIDE.U32 R32, R37, UR4, R32 ;  /* 0x0000000425207c25 */ /* 0x000fc8000f8e0020 */
[----:B------:R-:W-:Y:S01]  /*5db0*/  FMUL R30, R35, UR27 ;  /* 0x0000001b231e7c20 */ /* 0x000fe20008400000 */
[----:B------:R-:W-:-:S03]  /*5dc0*/  IMAD R37, R37, UR5, R36 ;  /* 0x0000000525257c24 */ /* 0x000fc6000f8e0224 */
[----:B------:R-:W-:Y:S01]  /*5dd0*/  FFMA R225, R225, UR28, R30 ;  /* 0x0000001ce1e17c23 */ /* 0x000fe2000800001e */
[----:B------:R-:W-:Y:S02]  /*5de0*/  IADD3 R30, P2, R32, UR8, RZ ;  /* 0x00000008201e7c10 */ /* 0x000fe4000ff5e0ff */
[----:B------:R-:W-:Y:S02]  /*5df0*/  PRMT R32, RZ, 0x7610, R32 ;  /* 0x00007610ff207816 */ /* 0x000fe40000000020 */
[----:B------:R-:W-:Y:S02]  /*5e00*/  F2FP.SATFINITE.E5M2.F32.PACK_AB_MERGE_C R225, RZ, R225, RZ ;  /* 0x000000e1ffe1723e */ /* 0x000fe400048060ff */
[----:B------:R-:W-:-:S03]  /*5e10*/  IADD3.X R31, R33, UR9, R37, P2, !PT ;  /* 0x00000009211f7c10 */ /* 0x000fc600097fe425 */
[----:B------:R2:W-:Y:S01]  /*5e20*/  @!P3 STG.E.U8 desc[UR22][R24.64+0x1], R225 ;  /* 0x000001e11800b986 */ /* 0x0005e2000c101116 */
[----:B------:R-:W-:Y:S05]  /*5e30*/  @P4 BRA `(.L_x_45) ;  /* 0x0000000000044947 */ /* 0x000fea0003800000 */
[----:B------:R4:W5:Y:S02]  /*5e40*/  LDG.E.U8 R32, desc[UR22][R30.64] ;  /* 0x000000161e207981 */ /* 0x000964000c1e1100 */
.L_x_45:
[----:B------:R-:W-:Y:S05]  /*5e50*/  BSYNC B1 ;  /* 0x0000000000017941 */ /* 0x000fea0003800000 */
.L_x_44:
[----:B-----5:R-:W-:Y:S01]  /*5e60*/  LOP3.LUT R32, R32, 0xff, RZ, 0xc0, !PT ;  /* 0x000000ff20207812 */ /* 0x020fe200078ec0ff */
[----:B------:R-:W-:Y:S01]  /*5e70*/  BSSY B1, `(.L_x_46) ;  /* 0x000000b000017945 */ /* 0x000fe20003800000 */
[----:B------:R-:W-:Y:S02]  /*5e80*/  ISETP.LT.OR P2, PT, R34, 0x2, !P1 ;  /* 0x000000022200780c */ /* 0x000fe40004f41670 */
[----:B------:R-:W-:-:S05]  /*5e90*/  F2FP.F16.E5M2.UNPACK_B R32, R32 ;  /* 0x00000020ff20723e */ /* 0x000fca00020004ff */
[----:B------:R-:W-:-:S05]  /*5ea0*/  HADD2.F32 R32, -RZ, R32.H0_H0 ;  /* 0x20000020ff207230 */ /* 0x000fca0000004100 */
[----:B------:R-:W-:Y:S01]  /*5eb0*/  FMUL R33, R32, UR27 ;  /* 0x0000001b20217c20 */ /* 0x000fe20008400000 */
[----:B------:R-:W-:-:S03]  /*5ec0*/  PRMT R32, RZ, 0x7610, R32 ;  /* 0x00007610ff207816 */ /* 0x000fc60000000020 */
[----:B------:R-:W-:-:S05]  /*5ed0*/  FFMA R33, R224, UR28, R33 ;  /* 0x0000001ce0217c23 */ /* 0x000fca0008000021 */
[----:B------:R-:W-:-:S05]  /*5ee0*/  F2FP.SATFINITE.E5M2.F32.PACK_AB_MERGE_C R33, RZ, R33, RZ ;  /* 0x00000021ff21723e */ /* 0x000fca00048060ff */
[----:B------:R0:W-:Y:S01]  /*5ef0*/  @!P4 STG.E.U8 desc[UR22][R26.64], R33 ;  /* 0x000000211a00c986 */ /* 0x0001e2000c101116 */
[----:B------:R-:W-:Y:S05]  /*5f00*/  @P2 BRA `(.L_x_47) ;  /* 0x0000000000042947 */ /* 0x000fea0003800000 */
[----:B------:R0:W5:Y:S02]  /*5f10*/  LDG.E.U8 R32, desc[UR22][R30.64+0x1] ;  /* 0x000001161e207981 */ /* 0x000164000c1e1100 */
.L_x_47:
[----:B------:R-:W-:Y:S05]  /*5f20*/  BSYNC B1 ;  /* 0x0000000000017941 */ /* 0x000fea0003800000 */
.L_x_46:
[----:B-----5:R-:W-:Y:S01]  /*5f30*/  LOP3.LUT R32, R32, 0xff, RZ, 0xc0, !PT ;  /* 0x000000ff20207812 */ /* 0x020fe200078ec0ff */
[----:B------:R-:W-:Y:S01]  /*5f40*/  BSSY B1, `(.L_x_48) ;  /* 0x000000b000017945 */ /* 0x000fe20003800000 */
[----:B------:R-:W-:Y:S02]  /*5f50*/  ISETP.LT.OR P3, PT, R34, 0x9, !P0 ;  /* 0x000000092200780c */ /* 0x000fe40004761670 */
[----:B------:R-:W-:-:S05]  /*5f60*/  F2FP.F16.E5M2.UNPACK_B R32, R32 ;  /* 0x00000020ff20723e */ /* 0x000fca00020004ff */
[----:B------:R-:W-:-:S05]  /*5f70*/  HADD2.F32 R32, -RZ, R32.H0_H0 ;  /* 0x20000020ff207230 */ /* 0x000fca0000004100 */
[----:B------:R-:W-:-:S04]  /*5f80*/  FMUL R32, R32, UR27 ;  /* 0x0000001b20207c20 */ /* 0x000fc80008400000 */
[----:B------:R-:W-:-:S05]  /*5f90*/  FFMA R32, R223, UR28, R32 ;  /* 0x0000001cdf207c23 */ /* 0x000fca0008000020 */
[----:B0-----:R-:W-:Y:S02]  /*5fa0*/  F2FP.SATFINITE.E5M2.F32.PACK_AB_MERGE_C R33, RZ, R32, RZ ;  /* 0x00000020ff21723e */ /* 0x001fe400048060ff */
[----:B------:R-:W-:-:S03]  /*5fb0*/  PRMT R32, RZ, 0x7610, R32 ;  /* 0x00007610ff207816 */ /* 0x000fc60000000020 */
[----:B------:R0:W-:Y:S01]  /*5fc0*/  @!P2 STG.E.U8 desc[UR22][R26.64+0x1], R33 ;  /* 0x000001211a00a986 */ /* 0x0001e2000c101116 */
[----:B------:R-:W-:Y:S05]  /*5fd0*/  @P3 BRA `(.L_x_49) ;  /* 0x0000000000043947 */ /* 0x000fea0003800000 */
[----:B------:R0:W5:Y:S02]  /*5fe0*/  LDG.E.U8 R32, desc[UR22][R28.64+0x8] ;  /* 0x000008161c207981 */ /* 0x000164000c1e1100 */
.L_x_49:
[----:B------:R-:W-:Y:S05]  /*5ff0*/  BSYNC B1 ;  /* 0x0000000000017941 */ /* 0x000fea0003800000 */
.L_x_48:
[----:B-----5:R-:W-:Y:S01]  /*6000*/  LOP3.LUT R32, R32, 0xff, RZ, 0xc0, !PT ;  /* 0x000000ff20207812 */ /* 0x020fe200078ec0ff */
[----:B------:R-:W-:Y:S01]  /*6010*/  BSSY B1, `(.L_x_50) ;  /* 0x000000b000017945 */ /* 0x000fe20003800000 */
[----:B------:R-:W-:Y:S02]  /*6020*/  ISETP.LT.OR P2, PT, R34, 0xa, !P0 ;  /* 0x0000000a2200780c */ /* 0x000fe40004741670 */
[----:B------:R-:W-:-:S05]  /*6030*/  F2FP.F16.E5M2.UNPACK_B R32, R32 ;  /* 0x00000020ff20723e */ /* 0x000fca00020004ff */
[----:B------:R-:W-:-:S05]  /*6040*/  HADD2.F32 R32, -RZ, R32.H0_H0 ;  /* 0x20000020ff207230 */ /* 0x000fca0000004100 */
[----:B0-----:R-:W-:Y:S01]  /*6050*/  FMUL R33, R32, UR27 ;  /* 0x0000001b20217c20 */ /* 0x001fe20008400000 */
[----:B------:R-:W-:-:S03]  /*6060*/  PRMT R32, RZ, 0x7610, R32 ;  /* 0x00007610ff207816 */ /* 0x000fc60000000020 */
[----:B------:R-:W-:-:S05]  /*6070*/  FFMA R33, R222, UR28, R33 ;  /* 0x0000001cde217c23 */ /* 0x000fca0008000021 */
[----:B------:R-:W-:-:S05]  /*6080*/  F2FP.SATFINITE.E5M2.F32.PACK_AB_MERGE_C R33, RZ, R33, RZ ;  /* 0x00000021ff21723e */ /* 0x000fca00048060ff */
[----:B------:R0:W-:Y:S01]  /*6090*/  @!P3 STG.E.U8 desc[UR22][R24.64+0x8], R33 ;  /* 0x000008211800b986 */ /* 0x0001e2000c101116 */
[----:B------:R-:W-:Y:S05]  /*60a0*/  @P2 BRA `(.L_x_51) ;  /* 0x0000000000042947 */ /* 0x000fea0003800000 */
[----:B------:R0:W5:Y:S02]  /*60b0*/  LDG.E.U8 R32, desc[UR22][R28.64+0x9] ;  /* 0x000009161c207981 */ /* 0x000164000c1e1100 */
.L_x_51:
[----:B------:R-:W-:Y:S05]  /*60c0*/  BSYNC B1 ;  /* 0x0000000000017941 */ /* 0x000fea0003800000 */
.L_x_50:
        /* <DEDUP_REMOVED lines=12> */
.L_x_53:
[----:B------:R-:W-:Y:S05]  /*6190*/  BSYNC B1 ;  /* 0x0000000000017941 */ /* 0x000fea0003800000 */
.L_x_52:
        /* <DEDUP_REMOVED lines=12> */
.L_x_55:
[----:B------:R-:W-:Y:S05]  /*6260*/  BSYNC B1 ;  /* 0x0000000000017941 */ /* 0x000fea0003800000 */
.L_x_54:
        /* <DEDUP_REMOVED lines=12> */
.L_x_57:
[----:B------:R-:W-:Y:S05]  /*6330*/  BSYNC B1 ;  /* 0x0000000000017941 */ /* 0x000fea0003800000 */
.L_x_56:
        /* <DEDUP_REMOVED lines=12> */
.L_x_59:
[----:B------:R-:W-:Y:S05]  /*6400*/  BSYNC B1 ;  /* 0x0000000000017941 */ /* 0x000fea0003800000 */
.L_x_58:
        /* <DEDUP_REMOVED lines=12> */
.L_x_61:
[----:B------:R-:W-:Y:S05]  /*64d0*/  BSYNC B1 ;  /* 0x0000000000017941 */ /* 0x000fea0003800000 */
.L_x_60:
        /* <DEDUP_REMOVED lines=12> */
.L_x_63:
[----:B------:R-:W-:Y:S05]  /*65a0*/  BSYNC B1 ;  /* 0x0000000000017941 */ /* 0x000fea0003800000 */
.L_x_62:
        /* <DEDUP_REMOVED lines=12> */
.L_x_65:
[----:B------:R-:W-:Y:S05]  /*6670*/  BSYNC B1 ;  /* 0x0000000000017941 */ /* 0x000fea0003800000 */
.L_x_64:
        /* <DEDUP_REMOVED lines=12> */
.L_x_67:
[----:B------:R-:W-:Y:S05]  /*6740*/  BSYNC B1 ;  /* 0x0000000000017941 */ /* 0x000fea0003800000 */
.L_x_66:
        /* <DEDUP_REMOVED lines=12> */
.L_x_69:
[----:B------:R-:W-:Y:S05]  /*6810*/  BSYNC B1 ;  /* 0x0000000000017941 */ /* 0x000fea0003800000 */
.L_x_68:
        /* <DEDUP_REMOVED lines=12> */
.L_x_71:
[----:B------:R-:W-:Y:S05]  /*68e0*/  BSYNC B1 ;  /* 0x0000000000017941 */ /* 0x000fea0003800000 */
.L_x_70:
        /* <DEDUP_REMOVED lines=12> */
.L_x_73:
[----:B------:R-:W-:Y:S05]  /*69b0*/  BSYNC B1 ;  /* 0x0000000000017941 */ /* 0x000fea0003800000 */
.L_x_72:
        /* <DEDUP_REMOVED lines=12> */
.L_x_75:
[----:B------:R-:W-:Y:S05]  /*6a80*/  BSYNC B1 ;  /* 0x0000000000017941 */ /* 0x000fea0003800000 */
.L_x_74:
        /* <DEDUP_REMOVED lines=12> */
.L_x_77:
[----:B------:R-:W-:Y:S05]  /*6b50*/  BSYNC B1 ;  /* 0x0000000000017941 */ /* 0x000fea0003800000 */
.L_x_76:
        /* <DEDUP_REMOVED lines=12> */
.L_x_79:
[----:B------:R-:W-:Y:S05]  /*6c20*/  BSYNC B1 ;  /* 0x0000000000017941 */ /* 0x000fea0003800000 */
.L_x_78:
        /* <DEDUP_REMOVED lines=12> */
.L_x_81:
[----:B------:R-:W-:Y:S05]  /*6cf0*/  BSYNC B1 ;  /* 0x0000000000017941 */ /* 0x000fea0003800000 */
.L_x_80:
        /* <DEDUP_REMOVED lines=12> */
.L_x_83:
[----:B------:R-:W-:Y:S05]  /*6dc0*/  BSYNC B1 ;  /* 0x0000000000017941 */ /* 0x000fea0003800000 */
.L_x_82:
        /* <DEDUP_REMOVED lines=12> */
.L_x_85:
[----:B------:R-:W-:Y:S05]  /*6e90*/  BSYNC B1 ;  /* 0x0000000000017941 */ /* 0x000fea0003800000 */
.L_x_84:
        /* <DEDUP_REMOVED lines=12> */
.L_x_87:
[----:B------:R-:W-:Y:S05]  /*6f60*/  BSYNC B1 ;  /* 0x0000000000017941 */ /* 0x000fea0003800000 */
.L_x_86:
        /* <DEDUP_REMOVED lines=12> */
.L_x_89:
[----:B------:R-:W-:Y:S05]  /*7030*/  BSYNC B1 ;  /* 0x0000000000017941 */ /* 0x000fea0003800000 */
.L_x_88:
        /* <DEDUP_REMOVED lines=12> */
.L_x_91:
[----:B------:R-:W-:Y:S05]  /*7100*/  BSYNC B1 ;  /* 0x0000000000017941 */ /* 0x000fea0003800000 */
.L_x_90:
        /* <DEDUP_REMOVED lines=12> */
.L_x_93:
[----:B------:R-:W-:Y:S05]  /*71d0*/  BSYNC B1 ;  /* 0x0000000000017941 */ /* 0x000fea0003800000 */
.L_x_92:
        /* <DEDUP_REMOVED lines=12> */
.L_x_95:
[----:B------:R-:W-:Y:S05]  /*72a0*/  BSYNC B1 ;  /* 0x0000000000017941 */ /* 0x000fea0003800000 */
.L_x_94:
        /* <DEDUP_REMOVED lines=12> */
.L_x_97:
[----:B------:R-:W-:Y:S05]  /*7370*/  BSYNC B1 ;  /* 0x0000000000017941 */ /* 0x000fea0003800000 */
.L_x_96:
        /* <DEDUP_REMOVED lines=12> */
.L_x_99:
[----:B------:R-:W-:Y:S05]  /*7440*/  BSYNC B1 ;  /* 0x0000000000017941 */ /* 0x000fea0003800000 */
.L_x_98:
        /* <DEDUP_REMOVED lines=12> */
.L_x_101:
[----:B------:R-:W-:Y:S05]  /*7510*/  BSYNC B1 ;  /* 0x0000000000017941 */ /* 0x000fea0003800000 */
.L_x_100:
        /* <DEDUP_REMOVED lines=12> */
.L_x_103:
[----:B------:R-:W-:Y:S05]  /*75e0*/  BSYNC B1 ;  /* 0x0000000000017941 */ /* 0x000fea0003800000 */
.L_x_102:
        /* <DEDUP_REMOVED lines=12> */
.L_x_105:
[----:B------:R-:W-:Y:S05]  /*76b0*/  BSYNC B1 ;  /* 0x0000000000017941 */ /* 0x000fea0003800000 */
.L_x_104:
        /* <DEDUP_REMOVED lines=12> */
.L_x_107:
[----:B------:R-:W-:Y:S05]  /*7780*/  BSYNC B1 ;  /* 0x0000000000017941 */ /* 0x000fea0003800000 */
.L_x_106:
        /* <DEDUP_REMOVED lines=12> */
.L_x_109:
[----:B------:R-:W-:Y:S05]  /*7850*/  BSYNC B1 ;  /* 0x0000000000017941 */ /* 0x000fea0003800000 */
.L_x_108:
        /* <DEDUP_REMOVED lines=12> */
.L_x_111:
[----:B------:R-:W-:Y:S05]  /*7920*/  BSYNC B1 ;  /* 0x0000000000017941 */ /* 0x000fea0003800000 */
.L_x_110:
        /* <DEDUP_REMOVED lines=12> */
.L_x_113:
[----:B------:R-:W-:Y:S05]  /*79f0*/  BSYNC B1 ;  /* 0x0000000000017941 */ /* 0x000fea0003800000 */
.L_x_112:
        /* <DEDUP_REMOVED lines=12> */
.L_x_115:
[----:B------:R-:W-:Y:S05]  /*7ac0*/  BSYNC B1 ;  /* 0x0000000000017941 */ /* 0x000fea0003800000 */
.L_x_114:
        /* <DEDUP_REMOVED lines=12> */
.L_x_117:
[----:B------:R-:W-:Y:S05]  /*7b90*/  BSYNC B1 ;  /* 0x0000000000017941 */ /* 0x000fea0003800000 */
.L_x_116:
        /* <DEDUP_REMOVED lines=12> */
.L_x_119:
[----:B------:R-:W-:Y:S05]  /*7c60*/  BSYNC B1 ;  /* 0x0000000000017941 */ /* 0x000fea0003800000 */
.L_x_118:
        /* <DEDUP_REMOVED lines=12> */
.L_x_121:
[----:B------:R-:W-:Y:S05]  /*7d30*/  BSYNC B1 ;  /* 0x0000000000017941 */ /* 0x000fea0003800000 */
.L_x_120:
        /* <DEDUP_REMOVED lines=12> */
.L_x_123:
[----:B------:R-:W-:Y:S05]  /*7e00*/  BSYNC B1 ;  /* 0x0000000000017941 */ /* 0x000fea0003800000 */
.L_x_122:
        /* <DEDUP_REMOVED lines=12> */
.L_x_125:
[----:B------:R-:W-:Y:S05]  /*7ed0*/  BSYNC B1 ;  /* 0x0000000000017941 */ /* 0x000fea0003800000 */
.L_x_124:
        /* <DEDUP_REMOVED lines=12> */
.L_x_127:
[----:B------:R-:W-:Y:S05]  /*7fa0*/  BSYNC B1 ;  /* 0x0000000000017941 */ /* 0x000fea0003800000 */
.L_x_126:
        /* <DEDUP_REMOVED lines=12> */
.L_x_129:
[----:B------:R-:W-:Y:S05]  /*8070*/  BSYNC B1 ;  /* 0x0000000000017941 */ /* 0x000fea0003800000 */
.L_x_128:
        /* <DEDUP_REMOVED lines=12> */
.L_x_131:
[----:B------:R-:W-:Y:S05]  /*8140*/  BSYNC B1 ;  /* 0x0000000000017941 */ /* 0x000fea0003800000 */
.L_x_130:
        /* <DEDUP_REMOVED lines=12> */
.L_x_133:
[----:B------:R-:W-:Y:S05]  /*8210*/  BSYNC B1 ;  /* 0x0000000000017941 */ /* 0x000fea0003800000 */
.L_x_132:
        /* <DEDUP_REMOVED lines=12> */
.L_x_135:
[----:B------:R-:W-:Y:S05]  /*82e0*/  BSYNC B1 ;  /* 0x0000000000017941 */ /* 0x000fea0003800000 */
.L_x_134:
        /* <DEDUP_REMOVED lines=12> */
.L_x_137:
[----:B------:R-:W-:Y:S05]  /*83b0*/  BSYNC B1 ;  /* 0x0000000000017941 */ /* 0x000fea0003800000 */
.L_x_136:
        /* <DEDUP_REMOVED lines=12> */
.L_x_139:
[----:B------:R-:W-:Y:S05]  /*8480*/  BSYNC B1 ;  /* 0x0000000000017941 */ /* 0x000fea0003800000 */
.L_x_138:
        /* <DEDUP_REMOVED lines=12> */
.L_x_141:
[----:B------:R-:W-:Y:S05]  /*8550*/  BSYNC B1 ;  /* 0x0000000000017941 */ /* 0x000fea0003800000 */
.L_x_140:
        /* <DEDUP_REMOVED lines=12> */
.L_x_143:
[----:B------:R-:W-:Y:S05]  /*8620*/  BSYNC B1 ;  /* 0x0000000000017941 */ /* 0x000fea0003800000 */
.L_x_142:
        /* <DEDUP_REMOVED lines=12> */
.L_x_145:
[----:B------:R-:W-:Y:S05]  /*86f0*/  BSYNC B1 ;  /* 0x0000000000017941 */ /* 0x000fea0003800000 */
.L_x_144:
        /* <DEDUP_REMOVED lines=12> */
.L_x_147:
[----:B------:R-:W-:Y:S05]  /*87c0*/  BSYNC B1 ;  /* 0x0000000000017941 */ /* 0x000fea0003800000 */
.L_x_146:
        /* <DEDUP_REMOVED lines=12> */
.L_x_149:
[----:B------:R-:W-:Y:S05]  /*8890*/  BSYNC B1 ;  /* 0x0000000000017941 */ /* 0x000fea0003800000 */
.L_x_148:
        /* <DEDUP_REMOVED lines=12> */
.L_x_151:
[----:B------:R-:W-:Y:S05]  /*8960*/  BSYNC B1 ;  /* 0x0000000000017941 */ /* 0x000fea0003800000 */
.L_x_150:
        /* <DEDUP_REMOVED lines=12> */
.L_x_153:
[----:B------:R-:W-:Y:S05]  /*8a30*/  BSYNC B1 ;  /* 0x0000000000017941 */ /* 0x000fea0003800000 */
.L_x_152:
        /* <DEDUP_REMOVED lines=12> */
.L_x_155:
[----:B------:R-:W-:Y:S05]  /*8b00*/  BSYNC B1 ;  /* 0x0000000000017941 */ /* 0x000fea0003800000 */
.L_x_154:
        /* <DEDUP_REMOVED lines=12> */
.L_x_157:
[----:B------:R-:W-:Y:S05]  /*8bd0*/  BSYNC B1 ;  /* 0x0000000000017941 */ /* 0x000fea0003800000 */
.L_x_156:
        /* <DEDUP_REMOVED lines=12> */
.L_x_159:
[----:B------:R-:W-:Y:S05]  /*8ca0*/  BSYNC B1 ;  /* 0x0000000000017941 */ /* 0x000fea0003800000 */
.L_x_158:
        /* <DEDUP_REMOVED lines=12> */
.L_x_161:
[----:B------:R-:W-:Y:S05]  /*8d70*/  BSYNC B1 ;  /* 0x0000000000017941 */ /* 0x000fea0003800000 */
.L_x_160:
        /* <DEDUP_REMOVED lines=12> */
.L_x_163:
[----:B------:R-:W-:Y:S05]  /*8e40*/  BSYNC B1 ;  /* 0x0000000000017941 */ /* 0x000fea0003800000 */
.L_x_162:
        /* <DEDUP_REMOVED lines=12> */
.L_x_165:
[----:B------:R-:W-:Y:S05]  /*8f10*/  BSYNC B1 ;  /* 0x0000000000017941 */ /* 0x000fea0003800000 */
.L_x_164:
        /* <DEDUP_REMOVED lines=12> */
.L_x_167:
[----:B------:R-:W-:Y:S05]  /*8fe0*/  BSYNC B1 ;  /* 0x0000000000017941 */ /* 0x000fea0003800000 */
.L_x_166:
        /* <DEDUP_REMOVED lines=12> */
.L_x_169:
[----:B------:R-:W-:Y:S05]  /*90b0*/  BSYNC B1 ;  /* 0x0000000000017941 */ /* 0x000fea0003800000 */
.L_x_168:
        /* <DEDUP_REMOVED lines=12> */
.L_x_171:
[----:B------:R-:W-:Y:S05]  /*9180*/  BSYNC B1 ;  /* 0x0000000000017941 */ /* 0x000fea0003800000 */
.L_x_170:
        /* <DEDUP_REMOVED lines=12> */
.L_x_173:
[----:B------:R-:W-:Y:S05]  /*9250*/  BSYNC B1 ;  /* 0x0000000000017941 */ /* 0x000fea0003800000 */
.L_x_172:
        /* <DEDUP_REMOVED lines=12> */
.L_x_175:
[----:B------:R-:W-:Y:S05]  /*9320*/  BSYNC B1 ;  /* 0x0000000000017941 */ /* 0x000fea0003800000 */
.L_x_174:
        /* <DEDUP_REMOVED lines=12> */
.L_x_177:
[----:B------:R-:W-:Y:S05]  /*93f0*/  BSYNC B1 ;  /* 0x0000000000017941 */ /* 0x000fea0003800000 */
.L_x_176:
        /* <DEDUP_REMOVED lines=12> */
.L_x_179:
[----:B------:R-:W-:Y:S05]  /*94c0*/  BSYNC B1 ;  /* 0x0000000000017941 */ /* 0x000fea0003800000 */
.L_x_178:
        /* <DEDUP_REMOVED lines=12> */
.L_x_181:
[----:B------:R-:W-:Y:S05]  /*9590*/  BSYNC B1 ;  /* 0x0000000000017941 */ /* 0x000fea0003800000 */
.L_x_180:
        /* <DEDUP_REMOVED lines=12> */
.L_x_183:
[----:B------:R-:W-:Y:S05]  /*9660*/  BSYNC B1 ;  /* 0x0000000000017941 */ /* 0x000fea0003800000 */
.L_x_182:
        /* <DEDUP_REMOVED lines=12> */
.L_x_185:
[----:B------:R-:W-:Y:S05]  /*9730*/  BSYNC B1 ;  /* 0x0000000000017941 */ /* 0x000fea0003800000 */
.L_x_184:
        /* <DEDUP_REMOVED lines=12> */
.L_x_187:
[----:B------:R-:W-:Y:S05]  /*9800*/  BSYNC B1 ;  /* 0x0000000000017941 */ /* 0x000fea0003800000 */
.L_x_186:
        /* <DEDUP_REMOVED lines=12> */
.L_x_189:
[----:B------:R-:W-:Y:S05]  /*98d0*/  BSYNC B1 ;  /* 0x0000000000017941 */ /* 0x000fea0003800000 */
.L_x_188:
        /* <DEDUP_REMOVED lines=12> */
.L_x_191:
[----:B------:R-:W-:Y:S05]  /*99a0*/  BSYNC B1 ;  /* 0x0000000000017941 */ /* 0x000fea0003800000 */
.L_x_190:
[----:B-----5:R-:W-:Y:S01]  /*99b0*/  LOP3.LUT R32, R32, 0xff, RZ, 0xc0, !PT ;  /* 0x000000ff20207812 */ /* 0x020fe200078ec0ff */
[----:B------:R-:W-:Y:S01]  /*99c0*/  BSSY B1, `(.L_x_192) ;  /* 0x000000b000017945 */ /* 0x000fe20003800000 */
[----:B------:R-:W-:Y:S02]  /*99d0*/  ISETP.LT.OR P3, PT, R34, 0x99, !P0 ;  /* 0x000000992200780c */ /* 0x000fe40004761670 */
[----:B------:R-:W-:-:S05]  /*99e0*/  F2FP.F16.E5M2.UNPACK_B R32, R32 ;  /* 0x00000020ff20723e */ /* 0x000fca00020004ff */
[----:B------:R-:W-:-:S05]  /*99f0*/  HADD2.F32 R32, -RZ, R32.H0_H0 ;  /* 0x20000020ff207230 */ /* 0x000fca0000004100 */
[----:B------:R-:W-:-:S04]  /*9a00*/  FMUL R32, R32, UR27 ;  /* 0x0000001b20207c20 */ /* 0x000fc80008400000 */
[----:B------:R-:W-:Y:S01]  /*9a10*/  FFMA R32, R23, UR28, R32 ;  /* 0x0000001c17207c23 */ /* 0x000fe20008000020 */
[----:B------:R-:W-:-:S04]  /*9a20*/  PRMT R23, RZ, 0x7610, R23 ;  /* 0x00007610ff177816 */ /* 0x000fc80000000017 */
[----:B0-----:R-:W-:-:S05]  /*9a30*/  F2FP.SATFINITE.E5M2.F32.PACK_AB_MERGE_C R33, RZ, R32, RZ ;  /* 0x00000020ff21723e */ /* 0x001fca00048060ff */
[----:B------:R0:W-:Y:S01]  /*9a40*/  @!P2 STG.E.U8 desc[UR22][R26.64+0x91], R33 ;  /* 0x000091211a00a986 */ /* 0x0001e2000c101116 */
[----:B------:R-:W-:Y:S05]  /*9a50*/  @P3 BRA `(.L_x_193) ;  /* 0x0000000000043947 */ /* 0x000fea0003800000 */
[----:B------:R0:W5:Y:S02]  /*9a60*/  LDG.E.U8 R23, desc[UR22][R28.64+0x98] ;  /* 0x000098161c177981 */ /* 0x000164000c1e1100 */
.L_x_193:
[----:B------:R-:W-:Y:S05]  /*9a70*/  BSYNC B1 ;  /* 0x0000000000017941 */ /* 0x000fea0003800000 */
.L_x_192:
        /* <DEDUP_REMOVED lines=8> */
[----:B------:R-:W-:-:S05]  /*9b00*/  F2FP.SATFINITE.E5M2.F32.PACK_AB_MERGE_C R23, RZ, R23, RZ ;  /* 0x00000017ff17723e */ /* 0x000fca00048060ff */
[----:B------:R0:W-:Y:S01]  /*9b10*/  @!P3 STG.E.U8 desc[UR22][R24.64+0x98], R23 ;  /* 0x000098171800b986 */ /* 0x0001e2000c101116 */
[----:B------:R-:W-:Y:S05]  /*9b20*/  @P2 BRA `(.L_x_195) ;  /* 0x0000000000042947 */ /* 0x000fea0003800000 */
[----:B------:R0:W5:Y:S02]  /*9b30*/  LDG.E.U8 R22, desc[UR22][R28.64+0x99] ;  /* 0x000099161c167981 */ /* 0x000164000c1e1100 */
.L_x_195:
[----:B------:R-:W-:Y:S05]  /*9b40*/  BSYNC B1 ;  /* 0x0000000000017941 */ /* 0x000fea0003800000 */
.L_x_194:
        /* <DEDUP_REMOVED lines=12> */
.L_x_197:
[----:B------:R-:W-:Y:S05]  /*9c10*/  BSYNC B1 ;  /* 0x0000000000017941 */ /* 0x000fea0003800000 */
.L_x_196:
        /* <DEDUP_REMOVED lines=12> */
.L_x_199:
[----:B------:R-:W-:Y:S05]  /*9ce0*/  BSYNC B1 ;  /* 0x0000000000017941 */ /* 0x000fea0003800000 */
.L_x_198:
        /* <DEDUP_REMOVED lines=12> */
.L_x_201:
[----:B------:R-:W-:Y:S05]  /*9db0*/  BSYNC B1 ;  /* 0x0000000000017941 */ /* 0x000fea0003800000 */
.L_x_200:
        /* <DEDUP_REMOVED lines=12> */
.L_x_203:
[----:B------:R-:W-:Y:S05]  /*9e80*/  BSYNC B1 ;  /* 0x0000000000017941 */ /* 0x000fea0003800000 */
.L_x_202:
        /* <DEDUP_REMOVED lines=12> */
.L_x_205:
[----:B------:R-:W-:Y:S05]  /*9f50*/  BSYNC B1 ;  /* 0x0000000000017941 */ /* 0x000fea0003800000 */
.L_x_204:
        /* <DEDUP_REMOVED lines=12> */
.L_x_207:
[----:B------:R-:W-:Y:S05]  /*a020*/  BSYNC B1 ;  /* 0x0000000000017941 */ /* 0x000fea0003800000 */
.L_x_206:
        /* <DEDUP_REMOVED lines=12> */
.L_x_209:
[----:B------:R-:W-:Y:S05]  /*a0f0*/  BSYNC B1 ;  /* 0x0000000000017941 */ /* 0x000fea0003800000 */
.L_x_208:
        /* <DEDUP_REMOVED lines=12> */
.L_x_211:
[----:B------:R-:W-:Y:S05]  /*a1c0*/  BSYNC B1 ;  /* 0x0000000000017941 */ /* 0x000fea0003800000 */
.L_x_210:
        /* <DEDUP_REMOVED lines=12> */
.L_x_213:
[----:B------:R-:W-:Y:S05]  /*a290*/  BSYNC B1 ;  /* 0x0000000000017941 */ /* 0x000fea0003800000 */
.L_x_212:
        /* <DEDUP_REMOVED lines=12> */
.L_x_215:
[----:B------:R-:W-:Y:S05]  /*a360*/  BSYNC B1 ;  /* 0x0000000000017941 */ /* 0x000fea0003800000 */
.L_x_214:
        /* <DEDUP_REMOVED lines=12> */
.L_x_217:
[----:B------:R-:W-:Y:S05]  /*a430*/  BSYNC B1 ;  /* 0x0000000000017941 */ /* 0x000fea0003800000 */
.L_x_216:
        /* <DEDUP_REMOVED lines=12> */
.L_x_219:
[----:B------:R-:W-:Y:S05]  /*a500*/  BSYNC B1 ;  /* 0x0000000000017941 */ /* 0x000fea0003800000 */
.L_x_218:
        /* <DEDUP_REMOVED lines=12> */
.L_x_221:
[----:B------:R-:W-:Y:S05]  /*a5d0*/  BSYNC B1 ;  /* 0x0000000000017941 */ /* 0x000fea0003800000 */
.L_x_220:
        /* <DEDUP_REMOVED lines=12> */
.L_x_223:
[----:B------:R-:W-:Y:S05]  /*a6a0*/  BSYNC B1 ;  /* 0x0000000000017941 */ /* 0x000fea0003800000 */
.L_x_222:
        /* <DEDUP_REMOVED lines=12> */
.L_x_225:
[----:B------:R-:W-:Y:S05]  /*a770*/  BSYNC B1 ;  /* 0x0000000000017941 */ /* 0x000fea0003800000 */
.L_x_224:
        /* <DEDUP_REMOVED lines=12> */
.L_x_227:
[----:B------:R-:W-:Y:S05]  /*a840*/  BSYNC B1 ;  /* 0x0000000000017941 */ /* 0x000fea0003800000 */
.L_x_226:
        /* <DEDUP_REMOVED lines=12> */
.L_x_229:
[----:B------:R-:W-:Y:S05]  /*a910*/  BSYNC B1 ;  /* 0x0000000000017941 */ /* 0x000fea0003800000 */
.L_x_228:
        /* <DEDUP_REMOVED lines=12> */
.L_x_231:
[----:B------:R-:W-:Y:S05]  /*a9e0*/  BSYNC B1 ;  /* 0x0000000000017941 */ /* 0x000fea0003800000 */
.L_x_230:
        /* <DEDUP_REMOVED lines=12> */
.L_x_233:
[----:B------:R-:W-:Y:S05]  /*aab0*/  BSYNC B1 ;  /* 0x0000000000017941 */ /* 0x000fea0003800000 */
.L_x_232:
        /* <DEDUP_REMOVED lines=12> */
.L_x_235:
[----:B------:R-:W-:Y:S05]  /*ab80*/  BSYNC B1 ;  /* 0x0000000000017941 */ /* 0x000fea0003800000 */
.L_x_234:
[----:B-----5:R-:W-:Y:S01]  /*ab90*/  LOP3.LUT R2, R2, 0xff, RZ, 0xc0, !PT ;  /* 0x000000ff02027812 */ /* 0x020fe200078ec0ff */
[----:B------:R-:W-:Y:S01]  /*aba0*/  BSSY B1, `(.L_x_236) ;  /* 0x000000b000017945 */ /* 0x000fe20003800000 */
[----:B------:R-:W-:Y:S02]  /*abb0*/  ISETP.LT.OR P3, PT, R34, 0xc1, !P1 ;  /* 0x000000c12200780c */ /* 0x000fe40004f61670 */
[----:B------:R-:W-:-:S05]  /*abc0*/  F2FP.F16.E5M2.UNPACK_B R2, R2 ;  /* 0x00000002ff02723e */ /* 0x000fca00020004ff */
[----:B------:R-:W-:-:S05]  /*abd0*/  HADD2.F32 R2, -RZ, R2.H0_H0 ;  /* 0x20000002ff027230 */ /* 0x000fca0000004100 */
[----:B0-----:R-:W-:-:S04]  /*abe0*/  FMUL R3, R2, UR27 ;  /* 0x0000001b02037c20 */ /* 0x001fc80008400000 */
[----:B------:R-:W-:Y:S01]  /*abf0*/  FFMA R3, R0, UR28, R3 ;  /* 0x0000001c00037c23 */ /* 0x000fe20008000003 */
[----:B------:R-:W-:-:S04]  /*ac00*/  PRMT R0, RZ, 0x7610, R0 ;  /* 0x00007610ff007816 */ /* 0x000fc80000000000 */
[----:B------:R-:W-:-:S05]  /*ac10*/  F2FP.SATFINITE.E5M2.F32.PACK_AB_MERGE_C R3, RZ, R3, RZ ;  /* 0x00000003ff03723e */ /* 0x000fca00048060ff */
[----:B------:R0:W-:Y:S01]  /*ac20*/  @!P2 STG.E.U8 desc[UR22][R24.64+0xc1], R3 ;  /* 0x0000c1031800a986 */ /* 0x0001e2000c101116 */
[----:B------:R-:W-:Y:S05]  /*ac30*/  @P3 BRA `(.L_x_237) ;  /* 0x0000000000043947 */ /* 0x000fea0003800000 */
[----:B------:R0:W5:Y:S02]  /*ac40*/  LDG.E.U8 R0, desc[UR22][R30.64+0xc0] ;  /* 0x0000c0161e007981 */ /* 0x000164000c1e1100 */
.L_x_237:
[----:B------:R-:W-:Y:S05]  /*ac50*/  BSYNC B1 ;  /* 0x0000000000017941 */ /* 0x000fea0003800000 */
.L_x_236:
[----:B------:R-:W2:Y:S01]  /*ac60*/  LDL.LU R2, [R1] ;  /* 0x0000000001027983 */ /* 0x000ea20000300800 */
[----:B-----5:R-:W-:Y:S01]  /*ac70*/  LOP3.LUT R0, R0, 0xff, RZ, 0xc0, !PT ;  /* 0x000000ff00007812 */ /* 0x020fe200078ec0ff */
[----:B------:R-:W-:Y:S01]  /*ac80*/  BSSY B1, `(.L_x_238) ;  /* 0x000000b000017945 */ /* 0x000fe20003800000 */
[----:B------:R-:W-:Y:S02]  /*ac90*/  ISETP.LT.OR P2, PT, R34, 0xc2, !P1 ;  /* 0x000000c22200780c */ /* 0x000fe40004f41670 */
[----:B------:R-:W-:-:S05]  /*aca0*/  F2FP.F16.E5M2.UNPACK_B R0, R0 ;  /* 0x00000000ff00723e */ /* 0x000fca00020004ff */
[----:B------:R-:W-:-:S05]  /*acb0*/  HADD2.F32 R0, -RZ, R0.H0_H0 ;  /* 0x20000000ff007230 */ /* 0x000fca0000004100 */
[----:B------:R-:W-:-:S04]  /*acc0*/  FMUL R0, R0, UR27 ;  /* 0x0000001b00007c20 */ /* 0x000fc80008400000 */
[----:B--2---:R-:W-:-:S05]  /*acd0*/  FFMA R0, R2, UR28, R0 ;  /* 0x0000001c02007c23 */ /* 0x004fca0008000000 */
[----:B0-----:R-:W-:Y:S02]  /*ace0*/  F2FP.SATFINITE.E5M2.F32.PACK_AB_MERGE_C R3, RZ, R0, RZ ;  /* 0x00000000ff03723e */ /* 0x001fe400048060ff */
[----:B------:R-:W-:-:S03]  /*acf0*/  PRMT R0, RZ, 0x7610, R0 ;  /* 0x00007610ff007816 */ /* 0x000fc60000000000 */
[----:B------:R0:W-:Y:S01]  /*ad00*/  @!P3 STG.E.U8 desc[UR22][R26.64+0xc0], R3 ;  /* 0x0000c0031a00b986 */ /* 0x0001e2000c101116 */
[----:B------:R-:W-:Y:S05]  /*ad10*/  @P2 BRA `(.L_x_239) ;  /* 0x0000000000042947 */ /* 0x000fea0003800000 */
[----:B------:R2:W5:Y:S02]  /*ad20*/  LDG.E.U8 R0, desc[UR22][R30.64+0xc1] ;  /* 0x0000c1161e007981 */ /* 0x000564000c1e1100 */
.L_x_239:
[----:B------:R-:W-:Y:S05]  /*ad30*/  BSYNC B1 ;  /* 0x0000000000017941 */ /* 0x000fea0003800000 */
.L_x_238:
[----:B------:R-:W3:Y:S01]  /*ad40*/  LDL.LU R2, [R1+0x4] ;  /* 0x0000040001027983 */ /* 0x000ee20000300800 */
[----:B-----5:R-:W-:Y:S01]  /*ad50*/  LOP3.LUT R0, R0, 0xff, RZ, 0xc0, !PT ;  /* 0x000000ff00007812 */ /* 0x020fe200078ec0ff */
[----:B------:R-:W-:Y:S01]  /*ad60*/  BSSY B1, `(.L_x_240) ;  /* 0x000000b000017945 */ /* 0x000fe20003800000 */
[----:B------:R-:W-:Y:S02]  /*ad70*/  ISETP.LT.OR P3, PT, R34, 0xc9, !P0 ;  /* 0x000000c92200780c */ /* 0x000fe40004761670 */
[----:B------:R-:W-:-:S05]  /*ad80*/  F2FP.F16.E5M2.UNPACK_B R0, R0 ;  /* 0x00000000ff00723e */ /* 0x000fca00020004ff */
[----:B------:R-:W-:-:S05]  /*ad90*/  HADD2.F32 R0, -RZ, R0.H0_H0 ;  /* 0x20000000ff007230 */ /* 0x000fca0000004100 */
[----:B------:R-:W-:-:S04]  /*ada0*/  FMUL R0, R0, UR27 ;  /* 0x0000001b00007c20 */ /* 0x000fc80008400000 */
[----:B---3--:R-:W-:-:S05]  /*adb0*/  FFMA R0, R2, UR28, R0 ;  /* 0x0000001c02007c23 */ /* 0x008fca0008000000 */
[----:B0-----:R-:W-:Y:S02]  /*adc0*/  F2FP.SATFINITE.E5M2.F32.PACK_AB_MERGE_C R3, RZ, R0, RZ ;  /* 0x00000000ff03723e */ /* 0x001fe400048060ff */
[----:B------:R-:W-:-:S03]  /*add0*/  PRMT R0, RZ, 0x7610, R0 ;  /* 0x00007610ff007816 */ /* 0x000fc60000000000 */
[----:B------:R0:W-:Y:S01]  /*ade0*/  @!P2 STG.E.U8 desc[UR22][R26.64+0xc1], R3 ;  /* 0x0000c1031a00a986 */ /* 0x0001e2000c101116 */
[----:B------:R-:W-:Y:S05]  /*adf0*/  @P3 BRA `(.L_x_241) ;  /* 0x0000000000043947 */ /* 0x000fea0003800000 */
[----:B------:R3:W5:Y:S02]  /*ae00*/  LDG.E.U8 R0, desc[UR22][R28.64+0xc8] ;  /* 0x0000c8161c007981 */ /* 0x000764000c1e1100 */
.L_x_241:
[----:B------:R-:W-:Y:S05]  /*ae10*/  BSYNC B1 ;  /* 0x0000000000017941 */ /* 0x000fea0003800000 */
.L_x_240:
[----:B------:R-:W2:Y:S01]  /*ae20*/  LDL.LU R2, [R1+0x8] ;  /* 0x0000080001027983 */ /* 0x000ea20000300800 */
        /* <DEDUP_REMOVED lines=12> */
.L_x_243:
[----:B------:R-:W-:Y:S05]  /*aef0*/  BSYNC B1 ;  /* 0x0000000000017941 */ /* 0x000fea0003800000 */
.L_x_242:
        /* <DEDUP_REMOVED lines=13> */
.L_x_245:
[----:B------:R-:W-:Y:S05]  /*afd0*/  BSYNC B1 ;  /* 0x0000000000017941 */ /* 0x000fea0003800000 */
.L_x_244:
        /* <DEDUP_REMOVED lines=13> */
.L_x_247:
[----:B------:R-:W-:Y:S05]  /*b0b0*/  BSYNC B1 ;  /* 0x0000000000017941 */ /* 0x000fea0003800000 */
.L_x_246:
        /* <DEDUP_REMOVED lines=13> */
.L_x_249:
[----:B------:R-:W-:Y:S05]  /*b190*/  BSYNC B1 ;  /* 0x0000000000017941 */ /* 0x000fea0003800000 */
.L_x_248:
        /* <DEDUP_REMOVED lines=13> */
.L_x_251:
[----:B------:R-:W-:Y:S05]  /*b270*/  BSYNC B1 ;  /* 0x0000000000017941 */ /* 0x000fea0003800000 */
.L_x_250:
        /* <DEDUP_REMOVED lines=13> */
.L_x_253:
[----:B------:R-:W-:Y:S05]  /*b350*/  BSYNC B1 ;  /* 0x0000000000017941 */ /* 0x000fea0003800000 */
.L_x_252:
        /* <DEDUP_REMOVED lines=13> */
.L_x_255:
[----:B------:R-:W-:Y:S05]  /*b430*/  BSYNC B1 ;  /* 0x0000000000017941 */ /* 0x000fea0003800000 */
.L_x_254:
        /* <DEDUP_REMOVED lines=13> */
.L_x_257:
[----:B------:R-:W-:Y:S05]  /*b510*/  BSYNC B1 ;  /* 0x0000000000017941 */ /* 0x000fea0003800000 */
.L_x_256:
        /* <DEDUP_REMOVED lines=13> */
.L_x_259:
[----:B------:R-:W-:Y:S05]  /*b5f0*/  BSYNC B1 ;  /* 0x0000000000017941 */ /* 0x000fea0003800000 */
.L_x_258:
        /* <DEDUP_REMOVED lines=13> */
.L_x_261:
[----:B------:R-:W-:Y:S05]  /*b6d0*/  BSYNC B1 ;  /* 0x0000000000017941 */ /* 0x000fea0003800000 */
.L_x_260:
        /* <DEDUP_REMOVED lines=13> */
.L_x_263:
[----:B------:R-:W-:Y:S05]  /*b7b0*/  BSYNC B1 ;  /* 0x0000000000017941 */ /* 0x000fea0003800000 */
.L_x_262:
        /* <DEDUP_REMOVED lines=13> */
.L_x_265:
[----:B------:R-:W-:Y:S05]  /*b890*/  BSYNC B1 ;  /* 0x0000000000017941 */ /* 0x000fea0003800000 */
.L_x_264:
        /* <DEDUP_REMOVED lines=13> */
.L_x_267:
[----:B------:R-:W-:Y:S05]  /*b970*/  BSYNC B1 ;  /* 0x0000000000017941 */ /* 0x000fea0003800000 */
.L_x_266:
        /* <DEDUP_REMOVED lines=13> */
.L_x_269:
[----:B------:R-:W-:Y:S05]  /*ba50*/  BSYNC B1 ;  /* 0x0000000000017941 */ /* 0x000fea0003800000 */
.L_x_268:
        /* <DEDUP_REMOVED lines=13> */
.L_x_271:
[----:B------:R-:W-:Y:S05]  /*bb30*/  BSYNC B1 ;  /* 0x0000000000017941 */ /* 0x000fea0003800000 */
.L_x_270:
        /* <DEDUP_REMOVED lines=13> */
.L_x_273:
[----:B------:R-:W-:Y:S05]  /*bc10*/  BSYNC B1 ;  /* 0x0000000000017941 */ /* 0x000fea0003800000 */
.L_x_272:
        /* <DEDUP_REMOVED lines=13> */
.L_x_275:
[----:B------:R-:W-:Y:S05]  /*bcf0*/  BSYNC B1 ;  /* 0x0000000000017941 */ /* 0x000fea0003800000 */
.L_x_274:
        /* <DEDUP_REMOVED lines=13> */
.L_x_277:
[----:B------:R-:W-:Y:S05]  /*bdd0*/  BSYNC B1 ;  /* 0x0000000000017941 */ /* 0x000fea0003800000 */
.L_x_276:
        /* <DEDUP_REMOVED lines=13> */
.L_x_279:
[----:B------:R-:W-:Y:S05]  /*beb0*/  BSYNC B1 ;  /* 0x0000000000017941 */ /* 0x000fea0003800000 */
.L_x_278:
        /* <DEDUP_REMOVED lines=13> */
.L_x_281:
[----:B------:R-:W-:Y:S05]  /*bf90*/  BSYNC B1 ;  /* 0x0000000000017941 */ /* 0x000fea0003800000 */
.L_x_280:
        /* <DEDUP_REMOVED lines=13> */
.L_x_283:
[----:B------:R-:W-:Y:S05]  /*c070*/  BSYNC B1 ;  /* 0x0000000000017941 */ /* 0x000fea0003800000 */
.L_x_282:
        /* <DEDUP_REMOVED lines=13> */
.L_x_285:
[----:B------:R-:W-:Y:S05]  /*c150*/  BSYNC B1 ;  /* 0x0000000000017941 */ /* 0x000fea0003800000 */
.L_x_284:
        /* <DEDUP_REMOVED lines=13> */
.L_x_287:
[----:B------:R-:W-:Y:S05]  /*c230*/  BSYNC B1 ;  /* 0x0000000000017941 */ /* 0x000fea0003800000 */
.L_x_286:
        /* <DEDUP_REMOVED lines=13> */
.L_x_289:
[----:B------:R-:W-:Y:S05]  /*c310*/  BSYNC B1 ;  /* 0x0000000000017941 */ /* 0x000fea0003800000 */
.L_x_288:
        /* <DEDUP_REMOVED lines=13> */
.L_x_291:
[----:B------:R-:W-:Y:S05]  /*c3f0*/  BSYNC B1 ;  /* 0x0000000000017941 */ /* 0x000fea0003800000 */
.L_x_290:
        /* <DEDUP_REMOVED lines=13> */
.L_x_293:
[----:B------:R-:W-:Y:S05]  /*c4d0*/  BSYNC B1 ;  /* 0x0000000000017941 */ /* 0x000fea0003800000 */
.L_x_292:
        /* <DEDUP_REMOVED lines=13> */
.L_x_295:
[----:B------:R-:W-:Y:S05]  /*c5b0*/  BSYNC B1 ;  /* 0x0000000000017941 */ /* 0x000fea0003800000 */
.L_x_294:
[----:B------:R-:W-:Y:S05]  /*c5c0*/  @P1 BRA `(.L_x_296) ;  /* 0x0000002000a41947 */ /* 0x000fea0003800000 */
[----:B------:R-:W2:Y:S01]  /*c5d0*/  LDL.LU R2, [R1+0x74] ;  /* 0x0000740001027983 */ /* 0x000ea20000300800 */
[----:B-----5:R-:W-:-:S04]  /*c5e0*/  LOP3.LUT R0, R0, 0xff, RZ, 0xc0, !PT ;  /* 0x000000ff00007812 */ /* 0x020fc800078ec0ff */
[----:B------:R-:W-:-:S05]  /*c5f0*/  F2FP.F16.E5M2.UNPACK_B R0, R0 ;  /* 0x00000000ff00723e */ /* 0x000fca00020004ff */
[----:B------:R-:W-:-:S05]  /*c600*/  HADD2.F32 R0, -RZ, R0.H0_H0 ;  /* 0x20000000ff007230 */ /* 0x000fca0000004100 */
[----:B------:R-:W-:-:S04]  /*c610*/  FMUL R0, R0, UR27 ;  /* 0x0000001b00007c20 */ /* 0x000fc80008400000 */
[----:B--2---:R-:W-:-:S05]  /*c620*/  FFMA R0, R2, UR28, R0 ;  /* 0x0000001c02007c23 */ /* 0x004fca0008000000 */
[----:B0-----:R-:W-:-:S05]  /*c630*/  F2FP.SATFINITE.E5M2.F32.PACK_AB_MERGE_C R3, RZ, R0, RZ ;  /* 0x00000000ff03723e */ /* 0x001fca00048060ff */
[----:B------:R0:W-:Y:S01]  /*c640*/  STG.E.U8 desc[UR22][R26.64+0xf9], R3 ;  /* 0x0000f9031a007986 */ /* 0x0001e2000c101116 */
[----:B------:R-:W-:Y:S05]  /*c650*/  BRA `(.L_x_296) ;  /* 0x0000002000807947 */ /* 0x000fea0003800000 */
.L_x_39:
[----:B------:R-:W-:Y:S01]  /*c660*/  ISETP.GE.AND P1, PT, R39, 0x1, PT ;  /* 0x000000012700780c */ /* 0x000fe20003f26270 */
[----:B------:R-:W-:Y:S01]  /*c670*/  FMUL R225, R225, UR28 ;  /* 0x0000001ce1e17c20 */ /* 0x000fe20008400000 */
[----:B------:R-:W2:Y:S01]  /*c680*/  LDL.LU R227, [R1+0x14] ;  /* 0x0000140001e37983 */ /* 0x000ea20000300800 */
[----:B------:R-:W-:Y:S01]  /*c690*/  FMUL R226, R226, UR28 ;  /* 0x0000001ce2e27c20 */ /* 0x000fe20008400000 */
[C---:B------:R-:W-:Y:S02]  /*c6a0*/  ISETP.LT.OR P3, PT, R34.reuse, 0x2, !P1 ;  /* 0x000000022200780c */ /* 0x040fe40004f61670 */
[----:B------:R-:W-:Y:S02]  /*c6b0*/  ISETP.LT.OR P2, PT, R34, 0x1, !P1 ;  /* 0x000000012200780c */ /* 0x000fe40004f41670 */
[----:B------:R-:W-:Y:S01]  /*c6c0*/  F2FP.SATFINITE.E5M2.F32.PACK_AB_MERGE_C R225, RZ, R225, RZ ;  /* 0x000000e1ffe1723e */ /* 0x000fe200048060ff */
[----:B------:R-:W-:Y:S01]  /*c6d0*/  FMUL R224, R224, UR28 ;  /* 0x0000001ce0e07c20 */ /* 0x000fe20008400000 */
[----:B------:R-:W-:-:S02]  /*c6e0*/  F2FP.SATFINITE.E5M2.F32.PACK_AB_MERGE_C R29, RZ, R226, RZ ;  /* 0x000000e2ff1d723e */ /* 0x000fc400048060ff */
[----:B------:R-:W-:Y:S01]  /*c6f0*/  ISETP.GE.AND P0, PT, R39, 0x9, PT ;  /* 0x000000092700780c */ /* 0x000fe20003f06270 */
[----:B------:R-:W-:Y:S01]  /*c700*/  FMUL R222, R222, UR28 ;  /* 0x0000001cdede7c20 */ /* 0x000fe20008400000 */
[----:B------:R-:W3:Y:S01]  /*c710*/  LDL.LU R226, [R1+0x10] ;  /* 0x0000100001e27983 */ /* 0x000ee20000300800 */
[C---:B------:R-:W-:Y:S02]  /*c720*/  ISETP.LT.OR P6, PT, R34.reuse, 0xa, !P1 ;  /* 0x0000000a2200780c */ /* 0x040fe40004fc1670 */
[C---:B------:R-:W-:Y:S01]  /*c730*/  ISETP.LT.OR P4, PT, R34.reuse, 0x2, !P0 ;  /* 0x000000022200780c */ /* 0x040fe20004781670 */
[----:B------:R0:W-:Y:S01]  /*c740*/  @!P3 STG.E.U8 desc[UR22][R24.64+0x1], R225 ;  /* 0x000001e11800b986 */ /* 0x0001e2000c101116 */
[----:B------:R-:W-:Y:S01]  /*c750*/  ISETP.LT.OR P3, PT, R34, 0x1, !P0 ;  /* 0x000000012200780c */ /* 0x000fe20004761670 */
[----:B------:R-:W-:Y:S02]  /*c760*/  FMUL R223, R223, UR28 ;  /* 0x0000001cdfdf7c20 */ /* 0x000fe40008400000 */
[----:B------:R4:W-:Y:S01]  /*c770*/  @!P2 STG.E.U8 desc[UR22][R24.64], R29 ;  /* 0x0000001d1800a986 */ /* 0x0009e2000c101116 */
[----:B------:R-:W-:Y:S01]  /*c780*/  F2FP.SATFINITE.E5M2.F32.PACK_AB_MERGE_C R31, RZ, R222, RZ ;  /* 0x000000deff1f723e */ /* 0x000fe200048060ff */
[----:B------:R-:W-:-:S02]  /*c790*/  FMUL R221, R221, UR28 ;  /* 0x0000001cdddd7c20 */ /* 0x000fc40008400000 */
[----:B0-----:R-:W2:Y:S01]  /*c7a0*/  LDL.LU R225, [R1+0xc] ;  /* 0x00000c0001e17983 */ /* 0x001ea20000300800 */
[C---:B------:R-:W-:Y:S02]  /*c7b0*/  ISETP.LT.OR P5, PT, R34.reuse, 0x9, !P1 ;  /* 0x000000092200780c */ /* 0x040fe40004fa1670 */
[----:B----4-:R-:W-:Y:S02]  /*c7c0*/  F2FP.SATFINITE.E5M2.F32.PACK_AB_MERGE_C R29, RZ, R224, RZ ;  /* 0x000000e0ff1d723e */ /* 0x010fe400048060ff */
[----:B------:R-:W4:Y:S01]  /*c7d0*/  LDL.LU R224, [R1+0x8] ;  /* 0x0000080001e07983 */ /* 0x000f220000300800 */
[----:B------:R-:W-:Y:S02]  /*c7e0*/  F2FP.SATFINITE.E5M2.F32.PACK_AB_MERGE_C R223, RZ, R223, RZ ;  /* 0x000000dfffdf723e */ /* 0x000fe400048060ff */
[----:B------:R-:W-:Y:S01]  /*c7f0*/  ISETP.LT.OR P2, PT, R34, 0x9, !P0 ;  /* 0x000000092200780c */ /* 0x000fe20004741670 */
[----:B------:R-:W3:Y:S01]  /*c800*/  LDL.LU R222, [R1] ;  /* 0x0000000001de7983 */ /* 0x000ee20000300800 */
[----:B------:R-:W-:-:S03]  /*c810*/  F2FP.SATFINITE.E5M2.F32.PACK_AB_MERGE_C R221, RZ, R221, RZ ;  /* 0x000000ddffdd723e */ /* 0x000fc600048060ff */
[----:B------:R-:W-:Y:S04]  /*c820*/  @!P3 STG.E.U8 desc[UR22][R26.64], R29 ;  /* 0x0000001d1a00b986 */ /* 0x000fe8000c101116 */
[----:B------:R-:W-:Y:S04]  /*c830*/  @!P4 STG.E.U8 desc[UR22][R26.64+0x1], R223 ;  /* 0x000001df1a00c986 */ /* 0x000fe8000c101116 */
[----:B------:R0:W-:Y:S04]  /*c840*/  @!P6 STG.E.U8 desc[UR22][R24.64+0x9], R221 ;  /* 0x000009dd1800e986 */ /* 0x0001e8000c101116 */
[----:B0-----:R-:W2:Y:S01]  /*c850*/  LDL.LU R221, [R1+0x4] ;  /* 0x0000040001dd7983 */ /* 0x001ea20000300800 */
[----:B------:R-:W-:-:S05]  /*c860*/  FMUL R220, R220, UR28 ;  /* 0x0000001cdcdc7c20 */ /* 0x000fca0008400000 */
[----:B------:R-:W-:Y:S01]  /*c870*/  F2FP.SATFINITE.E5M2.F32.PACK_AB_MERGE_C R33, RZ, R220, RZ ;  /* 0x000000dcff21723e */ /* 0x000fe200048060ff */
[----:B------:R0:W-:Y:S01]  /*c880*/  @!P5 STG.E.U8 desc[UR22][R24.64+0x8], R31 ;  /* 0x0000081f1800d986 */ /* 0x0001e2000c101116 */
[C---:B------:R-:W-:Y:S02]  /*c890*/  ISETP.LT.OR P3, PT, R34.reuse, 0xa, !P0 ;  /* 0x0000000a2200780c */ /* 0x040fe40004761670 */
[C---:B------:R-:W-:Y:S01]  /*c8a0*/  ISETP.LT.OR P4, PT, R34.reuse, 0x12, !P1 ;  /* 0x000000122200780c */ /* 0x040fe20004f81670 */
[----:B------:R-:W-:Y:S01]  /*c8b0*/  @!P2 STG.E.U8 desc[UR22][R26.64+0x8], R33 ;  /* 0x000008211a00a986 */ /* 0x000fe2000c101116 */
[C---:B------:R-:W-:Y:S01]  /*c8c0*/  ISETP.LT.OR P2, PT, R34.reuse, 0x11, !P1 ;  /* 0x000000112200780c */ /* 0x040fe20004f41670 */
[----:B------:R-:W-:Y:S01]  /*c8d0*/  FMUL R219, R219, UR28 ;  /* 0x0000001cdbdb7c20 */ /* 0x000fe20008400000 */
[----:B------:R-:W-:Y:S01]  /*c8e0*/  ISETP.LT.OR P5, PT, R34, 0x11, !P0 ;  /* 0x000000112200780c */ /* 0x000fe200047a1670 */
[----:B------:R-:W-:Y:S01]  /*c8f0*/  FMUL R218, R218, UR28 ;  /* 0x0000001cdada7c20 */ /* 0x000fe20008400000 */
[----:B------:R-:W-:Y:S01]  /*c900*/  ISETP.LT.OR P6, PT, R34, 0x12, !P0 ;  /* 0x000000122200780c */ /* 0x000fe200047c1670 */
[----:B------:R-:W-:Y:S01]  /*c910*/  FMUL R217, R217, UR28 ;  /* 0x0000001cd9d97c20 */ /* 0x000fe20008400000 */
[----:B------:R-:W-:Y:S01]  /*c920*/  FMUL R216, R216, UR28 ;  /* 0x0000001cd8d87c20 */ /* 0x000fe20008400000 */
[----:B------:R-:W-:Y:S01]  /*c930*/  FMUL R215, R215, UR28 ;  /* 0x0000001cd7d77c20 */ /* 0x000fe20008400000 */
[----:B------:R-:W-:Y:S01]  /*c940*/  F2FP.SATFINITE.E5M2.F32.PACK_AB_MERGE_C R219, RZ, R219, RZ ;  /* 0x000000dbffdb723e */ /* 0x000fe200048060ff */
[----:B------:R-:W-:Y:S01]  /*c950*/  FMUL R214, R214, UR28 ;  /* 0x0000001cd6d67c20 */ /* 0x000fe20008400000 */
[----:B------:R-:W-:Y:S01]  /*c960*/  F2FP.SATFINITE.E5M2.F32.PACK_AB_MERGE_C R29, RZ, R218, RZ ;  /* 0x000000daff1d723e */ /* 0x000fe200048060ff */
[----:B------:R-:W-:Y:S01]  /*c970*/  FMUL R213, R213, UR28 ;  /* 0x0000001cd5d57c20 */ /* 0x000fe20008400000 */
[----:B------:R-:W-:Y:S01]  /*c980*/  F2FP.SATFINITE.E5M2.F32.PACK_AB_MERGE_C R217, RZ, R217, RZ ;  /* 0x000000d9ffd9723e */ /* 0x000fe200048060ff */
[----:B------:R-:W-:Y:S01]  /*c990*/  FMUL R212, R212, UR28 ;  /* 0x0000001cd4d47c20 */ /* 0x000fe20008400000 */
[----:B0-----:R-:W-:Y:S01]  /*c9a0*/  F2FP.SATFINITE.E5M2.F32.PACK_AB_MERGE_C R31, RZ, R216, RZ ;  /* 0x000000d8ff1f723e */ /* 0x001fe200048060ff */
[----:B------:R-:W-:Y:S01]  /*c9b0*/  FMUL R211, R211, UR28 ;  /* 0x0000001cd3d37c20 */ /* 0x000fe20008400000 */
[----:B------:R-:W-:Y:S01]  /*c9c0*/  F2FP.SATFINITE.E5M2.F32.PACK_AB_MERGE_C R215, RZ, R215, RZ ;  /* 0x000000d7ffd7723e */ /* 0x000fe200048060ff */
[----:B------:R-:W-:Y:S01]  /*c9d0*/  @!P3 STG.E.U8 desc[UR22][R26.64+0x9], R219 ;  /* 0x000009db1a00b986 */ /* 0x000fe2000c101116 */
[----:B------:R-:W-:-:S03]  /*c9e0*/  ISETP.LT.OR P3, PT, R34, 0x19, !P1 ;  /* 0x000000192200780c */ /* 0x000fc60004f61670 */
[----:B------:R0:W-:Y:S01]  /*c9f0*/  @!P2 STG.E.U8 desc[UR22][R24.64+0x10], R29 ;  /* 0x0000101d1800a986 */ /* 0x0001e2000c101116 */
[----:B------:R-:W-:-:S03]  /*ca00*/  ISETP.LT.OR P2, PT, R34, 0x21, !P1 ;  /* 0x000000212200780c */ /* 0x000fc60004f41670 */
[----:B------:R-:W-:Y:S01]  /*ca10*/  @!P4 STG.E.U8 desc[UR22][R24.64+0x11], R217 ;  /* 0x000011d91800c986 */ /* 0x000fe2000c101116 */
[----:B------:R-:W-:-:S03]  /*ca20*/  ISETP.LT.OR P4, PT, R34, 0x1a, !P1 ;  /* 0x0000001a2200780c */ /* 0x000fc60004f81670 */
[----:B------:R1:W-:Y:S01]  /*ca30*/  @!P5 STG.E.U8 desc[UR22][R26.64+0x10], R31 ;  /* 0x0000101f1a00d986 */ /* 0x0003e2000c101116 */
[----:B------:R-:W-:-:S03]  /*ca40*/  ISETP.LT.OR P5, PT, R34, 0x19, !P0 ;  /* 0x000000192200780c */ /* 0x000fc600047a1670 */
[----:B------:R-:W-:Y:S01]  /*ca50*/  @!P6 STG.E.U8 desc[UR22][R26.64+0x11], R215 ;  /* 0x000011d71a00e986 */ /* 0x000fe2000c101116 */
[----:B------:R-:W-:Y:S01]  /*ca60*/  ISETP.LT.OR P6, PT, R34, 0x1a, !P0 ;  /* 0x0000001a2200780c */ /* 0x000fe200047c1670 */
[----:B------:R-:W-:Y:S01]  /*ca70*/  FMUL R210, R210, UR28 ;  /* 0x0000001cd2d27c20 */ /* 0x000fe20008400000 */
[----:B0-----:R-:W-:Y:S01]  /*ca80*/  F2FP.SATFINITE.E5M2.F32.PACK_AB_MERGE_C R29, RZ, R214, RZ ;  /* 0x000000d6ff1d723e */ /* 0x001fe200048060ff */
[----:B------:R-:W-:Y:S01]  /*ca90*/  FMUL R209, R209, UR28 ;  /* 0x0000001cd1d17c20 */ /* 0x000fe20008400000 */
[----:B------:R-:W-:Y:S01]  /*caa0*/  F2FP.SATFINITE.E5M2.F32.PACK_AB_MERGE_C R213, RZ, R213, RZ ;  /* 0x000000d5ffd5723e */ /* 0x000fe200048060ff */
[----:B------:R-:W-:Y:S01]  /*cab0*/  FMUL R208, R208, UR28 ;  /* 0x0000001cd0d07c20 */ /* 0x000fe20008400000 */
[----:B------:R-:W-:Y:S01]  /*cac0*/  F2FP.SATFINITE.E5M2.F32.PACK_AB_MERGE_C R211, RZ, R211, RZ ;  /* 0x000000d3ffd3723e */ /* 0x000fe200048060ff */
[----:B------:R-:W-:Y:S01]  /*cad0*/  FMUL R207, R207, UR28 ;  /* 0x0000001ccfcf7c20 */ /* 0x000fe20008400000 */
[----:B-1----:R-:W-:Y:S01]  /*cae0*/  F2FP.SATFINITE.E5M2.F32.PACK_AB_MERGE_C R31, RZ, R212, RZ ;  /* 0x000000d4ff1f723e */ /* 0x002fe200048060ff */
[----:B------:R-:W-:Y:S01]  /*caf0*/  FMUL R206, R206, UR28 ;  /* 0x0000001ccece7c20 */ /* 0x000fe20008400000 */
[----:B------:R-:W-:Y:S01]  /*cb00*/  F2FP.SATFINITE.E5M2.F32.PACK_AB_MERGE_C R33, RZ, R210, RZ ;  /* 0x000000d2ff21723e */ /* 0x000fe200048060ff */
[----:B------:R0:W-:Y:S01]  /*cb10*/  @!P3 STG.E.U8 desc[UR22][R24.64+0x18], R29 ;  /* 0x0000181d1800b986 */ /* 0x0001e2000c101116 */
[----:B------:R-:W-:-:S03]  /*cb20*/  ISETP.LT.OR P3, PT, R34, 0x22, !P1 ;  /* 0x000000222200780c */ /* 0x000fc60004f61670 */
[----:B------:R-:W-:Y:S01]  /*cb30*/  @!P4 STG.E.U8 desc[UR22][R24.64+0x19], R213 ;  /* 0x000019d51800c986 */ /* 0x000fe2000c101116 */
[----:B------:R-:W-:-:S03]  /*cb40*/  ISETP.LT.OR P4, PT, R34, 0x22, !P0 ;  /* 0x000000222200780c */ /* 0x000fc60004781670 */
[----:B------:R1:W-:Y:S01]  /*cb50*/  @!P5 STG.E.U8 desc[UR22][R26.64+0x18], R31 ;  /* 0x0000181f1a00d986 */ /* 0x0003e2000c101116 */
[----:B------:R-:W-:-:S03]  /*cb60*/  ISETP.LT.OR P5, PT, R34, 0x29, !P1 ;  /* 0x000000292200780c */ /* 0x000fc60004fa1670 */
[----:B------:R-:W-:Y:S01]  /*cb70*/  @!P6 STG.E.U8 desc[UR22][R26.64+0x19], R211 ;  /* 0x000019d31a00e986 */ /* 0x000fe2000c101116 */
[----:B------:R-:W-:-:S03]  /*cb80*/  ISETP.LT.OR P6, PT, R34, 0x2a, !P1 ;  /* 0x0000002a2200780c */ /* 0x000fc60004fc1670 */
[----:B------:R-:W-:Y:S01]  /*cb90*/  @!P2 STG.E.U8 desc[UR22][R24.64+0x20], R33 ;  /* 0x000020211800a986 */ /* 0x000fe2000c101116 */
[----:B------:R-:W-:Y:S01]  /*cba0*/  ISETP.LT.OR P2, PT, R34, 0x21, !P0 ;  /* 0x000000212200780c */ /* 0x000fe20004741670 */
[----:B------:R-:W-:Y:S01]  /*cbb0*/  FMUL R205, R205, UR28 ;  /* 0x0000001ccdcd7c20 */ /* 0x000fe20008400000 */
[----:B------:R-:W-:Y:S01]  /*cbc0*/  F2FP.SATFINITE.E5M2.F32.PACK_AB_MERGE_C R209, RZ, R209, RZ ;  /* 0x000000d1ffd1723e */ /* 0x000fe200048060ff */
[----:B------:R-:W-:Y:S01]  /*cbd0*/  FMUL R204, R204, UR28 ;  /* 0x0000001ccccc7c20 */ /* 0x000fe20008400000 */
[----:B0-----:R-:W-:Y:S01]  /*cbe0*/  F2FP.SATFINITE.E5M2.F32.PACK_AB_MERGE_C R29, RZ, R208, RZ ;  /* 0x000000d0ff1d723e */ /* 0x001fe200048060ff */
[----:B------:R-:W-:Y:S01]  /*cbf0*/  FMUL R203, R203, UR28 ;  /* 0x0000001ccbcb7c20 */ /* 0x000fe20008400000 */
[----:B------:R-:W-:Y:S01]  /*cc00*/  F2FP.SATFINITE.E5M2.F32.PACK_AB_MERGE_C R207, RZ, R207, RZ ;  /* 0x000000cfffcf723e */ /* 0x000fe200048060ff */
[----:B------:R-:W-:Y:S01]  /*cc10*/  FMUL R202, R202, UR28 ;  /* 0x0000001ccaca7c20 */ /* 0x000fe20008400000 */
[----:B-1----:R-:W-:Y:S01]  /*cc20*/  F2FP.SATFINITE.E5M2.F32.PACK_AB_MERGE_C R31, RZ, R206, RZ ;  /* 0x000000ceff1f723e */ /* 0x002fe200048060ff */
        /* <DEDUP_REMOVED lines=233> */
[----:B------:R-:W-:Y:S01]  /*dac0*/  F2FP.SATFINITE.E5M2.F32.PACK_AB_MERGE_C R21, RZ, R21, RZ ;  /* 0x00000015ff15723e */ /* 0x000fe200048060ff */
[----:B------:R-:W-:Y:S01]  /*dad0*/  FMUL R16, R16, UR28 ;  /* 0x0000001c10107c20 */ /* 0x000fe20008400000 */
[----:B------:R-:W-:Y:S01]  /*dae0*/  F2FP.SATFINITE.E5M2.F32.PACK_AB_MERGE_C R19, RZ, R19, RZ ;  /* 0x00000013ff13723e */ /* 0x000fe200048060ff */
[----:B------:R-:W-:Y:S01]  /*daf0*/  FMUL R15, R15, UR28 ;  /* 0x0000001c0f0f7c20 */ /* 0x000fe20008400000 */
[----:B0-----:R-:W-:Y:S01]  /*db00*/  F2FP.SATFINITE.E5M2.F32.PACK_AB_MERGE_C R29, RZ, R18, RZ ;  /* 0x00000012ff1d723e */ /* 0x001fe200048060ff */
[----:B------:R-:W-:Y:S01]  /*db10*/  FMUL R14, R14, UR28 ;  /* 0x0000001c0e0e7c20 */ /* 0x000fe20008400000 */
[----:B-1----:R-:W-:Y:S01]  /*db20*/  F2FP.SATFINITE.E5M2.F32.PACK_AB_MERGE_C R23, RZ, R20, RZ ;  /* 0x00000014ff17723e */ /* 0x002fe200048060ff */
[----:B------:R-:W-:Y:S01]  /*db30*/  @!P3 STG.E.U8 desc[UR22][R24.64+0x99], R21 ;  /* 0x000099151800b986 */ /* 0x000fe2000c101116 */
[----:B------:R-:W-:-:S02]  /*db40*/  F2FP.SATFINITE.E5M2.F32.PACK_AB_MERGE_C R17, RZ, R17, RZ ;  /* 0x00000011ff11723e */ /* 0x000fc400048060ff */
[C---:B------:R-:W-:Y:S01]  /*db50*/  ISETP.LT.OR P3, PT, R34.reuse, 0xa1, !P0 ;  /* 0x000000a12200780c */ /* 0x040fe20004761670 */
[----:B------:R0:W-:Y:S01]  /*db60*/  @!P4 STG.E.U8 desc[UR22][R26.64+0x99], R19 ;  /* 0x000099131a00c986 */ /* 0x0001e2000c101116 */
[----:B------:R-:W-:-:S03]  /*db70*/  ISETP.LT.OR P4, PT, R34, 0xa2, !P0 ;  /* 0x000000a22200780c */ /* 0x000fc60004781670 */
[----:B------:R-:W-:Y:S01]  /*db80*/  @!P2 STG.E.U8 desc[UR22][R26.64+0x98], R23 ;  /* 0x000098171a00a986 */ /* 0x000fe2000c101116 */
[----:B------:R-:W-:-:S03]  /*db90*/  ISETP.LT.OR P2, PT, R34, 0xa9, !P0 ;  /* 0x000000a92200780c */ /* 0x000fc60004741670 */
[----:B------:R-:W-:Y:S01]  /*dba0*/  @!P5 STG.E.U8 desc[UR22][R24.64+0xa0], R29 ;  /* 0x0000a01d1800d986 */ /* 0x000fe2000c101116 */
[----:B------:R-:W-:-:S03]  /*dbb0*/  ISETP.LT.OR P5, PT, R34, 0xa9, !P1 ;  /* 0x000000a92200780c */ /* 0x000fc60004fa1670 */
[----:B------:R1:W-:Y:S01]  /*dbc0*/  @!P6 STG.E.U8 desc[UR22][R24.64+0xa1], R17 ;  /* 0x0000a1111800e986 */ /* 0x0003e2000c101116 */
[----:B------:R-:W-:Y:S01]  /*dbd0*/  ISETP.LT.OR P6, PT, R34, 0xaa, !P1 ;  /* 0x000000aa2200780c */ /* 0x000fe20004fc1670 */
[----:B------:R-:W-:Y:S01]  /*dbe0*/  FMUL R13, R13, UR28 ;  /* 0x0000001c0d0d7c20 */ /* 0x000fe20008400000 */
[----:B0-----:R-:W-:Y:S01]  /*dbf0*/  F2FP.SATFINITE.E5M2.F32.PACK_AB_MERGE_C R19, RZ, R16, RZ ;  /* 0x00000010ff13723e */ /* 0x001fe200048060ff */
[----:B------:R-:W-:Y:S01]  /*dc00*/  FMUL R12, R12, UR28 ;  /* 0x0000001c0c0c7c20 */ /* 0x000fe20008400000 */
[----:B------:R-:W-:Y:S01]  /*dc10*/  F2FP.SATFINITE.E5M2.F32.PACK_AB_MERGE_C R15, RZ, R15, RZ ;  /* 0x0000000fff0f723e */ /* 0x000fe200048060ff */
[----:B------:R-:W-:Y:S01]  /*dc20*/  FMUL R11, R11, UR28 ;  /* 0x0000001c0b0b7c20 */ /* 0x000fe20008400000 */
[----:B------:R-:W-:Y:S01]  /*dc30*/  F2FP.SATFINITE.E5M2.F32.PACK_AB_MERGE_C R13, RZ, R13, RZ ;  /* 0x0000000dff0d723e */ /* 0x000fe200048060ff */
[----:B------:R-:W-:Y:S01]  /*dc40*/  @!P3 STG.E.U8 desc[UR22][R26.64+0xa0], R19 ;  /* 0x0000a0131a00b986 */ /* 0x000fe2000c101116 */
[----:B------:R-:W-:Y:S02]  /*dc50*/  F2FP.SATFINITE.E5M2.F32.PACK_AB_MERGE_C R21, RZ, R12, RZ ;  /* 0x0000000cff15723e */ /* 0x000fe400048060ff */
[----:B-1----:R-:W-:Y:S01]  /*dc60*/  F2FP.SATFINITE.E5M2.F32.PACK_AB_MERGE_C R17, RZ, R14, RZ ;  /* 0x0000000eff11723e */ /* 0x002fe200048060ff */
[----:B------:R-:W-:Y:S01]  /*dc70*/  @!P4 STG.E.U8 desc[UR22][R26.64+0xa1], R15 ;  /* 0x0000a10f1a00c986 */ /* 0x000fe2000c101116 */
[----:B------:R-:W-:-:S02]  /*dc80*/  ISETP.LT.OR P3, PT, R34, 0xaa, !P0 ;  /* 0x000000aa2200780c */ /* 0x000fc40004761670 */
[----:B------:R-:W-:Y:S01]  /*dc90*/  ISETP.LT.OR P4, PT, R34, 0xb2, !P1 ;  /* 0x000000b22200780c */ /* 0x000fe20004f81670 */
[----:B------:R-:W-:Y:S01]  /*dca0*/  @!P5 STG.E.U8 desc[UR22][R24.64+0xa8], R17 ;  /* 0x0000a8111800d986 */ /* 0x000fe2000c101116 */
[----:B------:R-:W-:-:S03]  /*dcb0*/  FMUL R9, R9, UR28 ;  /* 0x0000001c09097c20 */ /* 0x000fc60008400000 */
[----:B------:R0:W-:Y:S01]  /*dcc0*/  @!P6 STG.E.U8 desc[UR22][R24.64+0xa9], R13 ;  /* 0x0000a90d1800e986 */ /* 0x0001e2000c101116 */
[----:B------:R-:W-:-:S03]  /*dcd0*/  ISETP.LT.OR P5, PT, R34, 0xb1, !P0 ;  /* 0x000000b12200780c */ /* 0x000fc600047a1670 */
[----:B------:R-:W-:Y:S01]  /*dce0*/  @!P2 STG.E.U8 desc[UR22][R26.64+0xa8], R21 ;  /* 0x0000a8151a00a986 */ /* 0x000fe2000c101116 */
[C---:B------:R-:W-:Y:S02]  /*dcf0*/  ISETP.LT.OR P2, PT, R34.reuse, 0xb1, !P1 ;  /* 0x000000b12200780c */ /* 0x040fe40004f41670 */
[----:B------:R-:W-:Y:S01]  /*dd00*/  ISETP.LT.OR P6, PT, R34, 0xb2, !P0 ;  /* 0x000000b22200780c */ /* 0x000fe200047c1670 */
[----:B------:R-:W-:Y:S01]  /*dd10*/  FMUL R10, R10, UR28 ;  /* 0x0000001c0a0a7c20 */ /* 0x000fe20008400000 */
[----:B------:R-:W-:Y:S01]  /*dd20*/  F2FP.SATFINITE.E5M2.F32.PACK_AB_MERGE_C R11, RZ, R11, RZ ;  /* 0x0000000bff0b723e */ /* 0x000fe200048060ff */
[----:B------:R-:W-:Y:S01]  /*dd30*/  FMUL R8, R8, UR28 ;  /* 0x0000001c08087c20 */ /* 0x000fe20008400000 */
[----:B------:R-:W-:Y:S01]  /*dd40*/  FMUL R7, R7, UR28 ;  /* 0x0000001c07077c20 */ /* 0x000fe20008400000 */
[----:B------:R-:W-:Y:S01]  /*dd50*/  F2FP.SATFINITE.E5M2.F32.PACK_AB_MERGE_C R9, RZ, R9, RZ ;  /* 0x00000009ff09723e */ /* 0x000fe200048060ff */
[----:B-----5:R-:W-:Y:S01]  /*dd60*/  FMUL R5, R5, UR28 ;  /* 0x0000001c05057c20 */ /* 0x020fe20008400000 */
[----:B0-----:R-:W-:Y:S01]  /*dd70*/  F2FP.SATFINITE.E5M2.F32.PACK_AB_MERGE_C R13, RZ, R10, RZ ;  /* 0x0000000aff0d723e */ /* 0x001fe200048060ff */
[----:B------:R-:W-:Y:S01]  /*dd80*/  @!P3 STG.E.U8 desc[UR22][R26.64+0xa9], R11 ;  /* 0x0000a90b1a00b986 */ /* 0x000fe2000c101116 */
[----:B------:R-:W-:-:S02]  /*dd90*/  F2FP.SATFINITE.E5M2.F32.PACK_AB_MERGE_C R15, RZ, R8, RZ ;  /* 0x00000008ff0f723e */ /* 0x000fc400048060ff */
[----:B------:R-:W-:Y:S01]  /*dda0*/  F2FP.SATFINITE.E5M2.F32.PACK_AB_MERGE_C R7, RZ, R7, RZ ;  /* 0x00000007ff07723e */ /* 0x000fe200048060ff */
[----:B------:R-:W-:Y:S01]  /*ddb0*/  @!P4 STG.E.U8 desc[UR22][R24.64+0xb1], R9 ;  /* 0x0000b1091800c986 */ /* 0x000fe2000c101116 */
[----:B------:R-:W-:Y:S01]  /*ddc0*/  ISETP.LT.OR P4, PT, R34, 0xba, !P1 ;  /* 0x000000ba2200780c */ /* 0x000fe20004f81670 */
[----:B------:R-:W-:Y:S01]  /*ddd0*/  FMUL R2, R2, UR28 ;  /* 0x0000001c02027c20 */ /* 0x000fe20008400000 */
[C---:B------:R-:W-:Y:S01]  /*dde0*/  ISETP.LT.OR P3, PT, R34.reuse, 0xb9, !P1 ;  /* 0x000000b92200780c */ /* 0x040fe20004f61670 */
[----:B------:R0:W-:Y:S01]  /*ddf0*/  @!P2 STG.E.U8 desc[UR22][R24.64+0xb0], R13 ;  /* 0x0000b00d1800a986 */ /* 0x0001e2000c101116 */
[----:B------:R-:W-:-:S03]  /*de00*/  ISETP.LT.OR P2, PT, R34, 0xc1, !P1 ;  /* 0x000000c12200780c */ /* 0x000fc60004f41670 */
[----:B------:R-:W-:Y:S01]  /*de10*/  @!P5 STG.E.U8 desc[UR22][R26.64+0xb0], R15 ;  /* 0x0000b00f1a00d986 */ /* 0x000fe2000c101116 */
[----:B------:R-:W-:-:S03]  /*de20*/  ISETP.LT.OR P5, PT, R34, 0xb9, !P0 ;  /* 0x000000b92200780c */ /* 0x000fc600047a1670 */
[----:B------:R1:W-:Y:S01]  /*de30*/  @!P6 STG.E.U8 desc[UR22][R26.64+0xb1], R7 ;  /* 0x0000b1071a00e986 */ /* 0x0003e2000c101116 */
[----:B------:R-:W-:Y:S01]  /*de40*/  ISETP.LT.OR P6, PT, R34, 0xba, !P0 ;  /* 0x000000ba2200780c */ /* 0x000fe200047c1670 */
[----:B------:R-:W-:Y:S01]  /*de50*/  FMUL R6, R6, UR28 ;  /* 0x0000001c06067c20 */ /* 0x000fe20008400000 */
[----:B------:R-:W-:Y:S01]  /*de60*/  FMUL R4, R4, UR28 ;  /* 0x0000001c04047c20 */ /* 0x000fe20008400000 */
[----:B------:R-:W-:Y:S01]  /*de70*/  FMUL R3, R3, UR28 ;  /* 0x0000001c03037c20 */ /* 0x000fe20008400000 */
[----:B------:R-:W-:Y:S01]  /*de80*/  F2FP.SATFINITE.E5M2.F32.PACK_AB_MERGE_C R5, RZ, R5, RZ ;  /* 0x00000005ff05723e */ /* 0x000fe200048060ff */
[----:B------:R-:W2:Y:S01]  /*de90*/  LDL.LU R220, [R1+0x18] ;  /* 0x0000180001dc7983 */ /* 0x000ea20000300800 */
[----:B0-----:R-:W-:Y:S01]  /*dea0*/  F2FP.SATFINITE.E5M2.F32.PACK_AB_MERGE_C R13, RZ, R2, RZ ;  /* 0x00000002ff0d723e */ /* 0x001fe200048060ff */
[----:B------:R-:W-:Y:S01]  /*deb0*/  FMUL R0, R0, UR28 ;  /* 0x0000001c00007c20 */ /* 0x000fe20008400000 */
[----:B---3--:R-:W-:Y:S01]  /*dec0*/  FMUL R2, R222, UR28 ;  /* 0x0000001cde027c20 */ /* 0x008fe20008400000 */
[----:B------:R-:W3:Y:S01]  /*ded0*/  LDL.LU R223, [R1+0x1c] ;  /* 0x00001c0001df7983 */ /* 0x000ee20000300800 */
[----:B------:R-:W-:-:S03]  /*dee0*/  F2FP.SATFINITE.E5M2.F32.PACK_AB_MERGE_C R9, RZ, R6, RZ ;  /* 0x00000006ff09723e */ /* 0x000fc600048060ff */
[----:B------:R-:W3:Y:S01]  /*def0*/  LDL.LU R222, [R1+0x20] ;  /* 0x0000200001de7983 */ /* 0x000ee20000300800 */
[----:B-1----:R-:W-:Y:S02]  /*df00*/  F2FP.SATFINITE.E5M2.F32.PACK_AB_MERGE_C R7, RZ, R4, RZ ;  /* 0x00000004ff07723e */ /* 0x002fe400048060ff */
[----:B------:R-:W-:Y:S01]  /*df10*/  F2FP.SATFINITE.E5M2.F32.PACK_AB_MERGE_C R11, RZ, R3, RZ ;  /* 0x00000003ff0b723e */ /* 0x000fe200048060ff */
[----:B------:R0:W-:Y:S01]  /*df20*/  @!P4 STG.E.U8 desc[UR22][R24.64+0xb9], R5 ;  /* 0x0000b9051800c986 */ /* 0x0001e2000c101116 */
[----:B----4-:R-:W-:-:S03]  /*df30*/  FMUL R4, R224, UR28 ;  /* 0x0000001ce0047c20 */ /* 0x010fc60008400000 */
[----:B------:R-:W4:Y:S01]  /*df40*/  LDL.LU R224, [R1+0x24] ;  /* 0x0000240001e07983 */ /* 0x000f220000300800 */
[----:B--2---:R-:W-:-:S03]  /*df50*/  FMUL R3, R221, UR28 ;  /* 0x0000001cdd037c20 */ /* 0x004fc60008400000 */
[----:B------:R-:W-:Y:S01]  /*df60*/  @!P3 STG.E.U8 desc[UR22][R24.64+0xb8], R9 ;  /* 0x0000b8091800b986 */ /* 0x000fe2000c101116 */
[----:B0-----:R-:W-:Y:S01]  /*df70*/  F2FP.SATFINITE.E5M2.F32.PACK_AB_MERGE_C R5, RZ, R0, RZ ;  /* 0x00000000ff05723e */ /* 0x001fe200048060ff */
[----:B------:R-:W-:Y:S02]  /*df80*/  FMUL R0, R225, UR28 ;  /* 0x0000001ce1007c20 */ /* 0x000fe40008400000 */
[----:B------:R0:W-:Y:S04]  /*df90*/  @!P5 STG.E.U8 desc[UR22][R26.64+0xb8], R7 ;  /* 0x0000b8071a00d986 */ /* 0x0001e8000c101116 */
[----:B------:R-:W2:Y:S04]  /*dfa0*/  LDL.LU R225, [R1+0x28] ;  /* 0x0000280001e17983 */ /* 0x000ea80000300800 */
[----:B------:R-:W-:Y:S04]  /*dfb0*/  @!P6 STG.E.U8 desc[UR22][R26.64+0xb9], R11 ;  /* 0x0000b90b1a00e986 */ /* 0x000fe8000c101116 */
[----:B------:R1:W-:Y:S01]  /*dfc0*/  @!P2 STG.E.U8 desc[UR22][R24.64+0xc0], R13 ;  /* 0x0000c00d1800a986 */ /* 0x0003e2000c101116 */
[----:B0-----:R-:W-:Y:S01]  /*dfd0*/  F2FP.SATFINITE.E5M2.F32.PACK_AB_MERGE_C R7, RZ, R2, RZ ;  /* 0x00000002ff07723e */ /* 0x001fe200048060ff */
[----:B------:R-:W-:-:S02]  /*dfe0*/  FMUL R2, R227, UR28 ;  /* 0x0000001ce3027c20 */ /* 0x000fc40008400000 */
[----:B------:R-:W2:Y:S01]  /*dff0*/  LDL.LU R221, [R1+0x2c] ;  /* 0x00002c0001dd7983 */ /* 0x000ea20000300800 */
[----:B-1----:R-:W-:Y:S01]  /*e000*/  F2FP.SATFINITE.E5M2.F32.PACK_AB_MERGE_C R13, RZ, R0, RZ ;  /* 0x00000000ff0d723e */ /* 0x002fe200048060ff */
[----:B------:R-:W-:Y:S02]  /*e010*/  FMUL R0, R226, UR28 ;  /* 0x0000001ce2007c20 */ /* 0x000fe40008400000 */
[----:B------:R-:W2:Y:S04]  /*e020*/  LDL.LU R226, [R1+0x30] ;  /* 0x0000300001e27983 */ /* 0x000ea80000300800 */
[----:B------:R-:W2:Y:S01]  /*e030*/  LDL.LU R227, [R1+0x34] ;  /* 0x0000340001e37983 */ /* 0x000ea20000300800 */
[C---:B------:R-:W-:Y:S02]  /*e040*/  ISETP.LT.OR P3, PT, R34.reuse, 0xc2, !P1 ;  /* 0x000000c22200780c */ /* 0x040fe40004f61670 */
[----:B------:R-:W-:-:S02]  /*e050*/  ISETP.LT.OR P4, PT, R34, 0xc2, !P0 ;  /* 0x000000c22200780c */ /* 0x000fc40004781670 */
[C---:B------:R-:W-:Y:S02]  /*e060*/  ISETP.LT.OR P2, PT, R34.reuse, 0xc1, !P0 ;  /* 0x000000c12200780c */ /* 0x040fe40004741670 */
[C---:B------:R-:W-:Y:S02]  /*e070*/  ISETP.LT.OR P6, PT, R34.reuse, 0xca, !P1 ;  /* 0x000000ca2200780c */ /* 0x040fe40004fc1670 */
[----:B------:R-:W-:Y:S02]  /*e080*/  F2FP.SATFINITE.E5M2.F32.PACK_AB_MERGE_C R9, RZ, R3, RZ ;  /* 0x00000003ff09723e */ /* 0x000fe400048060ff */
[----:B------:R-:W-:-:S03]  /*e090*/  ISETP.LT.OR P5, PT, R34, 0xc9, !P1 ;  /* 0x000000c92200780c */ /* 0x000fc60004fa1670 */
[----:B------:R0:W-:Y:S01]  /*e0a0*/  @!P3 STG.E.U8 desc[UR22][R24.64+0xc1], R5 ;  /* 0x0000c1051800b986 */ /* 0x0001e2000c101116 */
[----:B------:R-:W-:-:S03]  /*e0b0*/  ISETP.LT.OR P3, PT, R34, 0xc9, !P0 ;  /* 0x000000c92200780c */ /* 0x000fc60004761670 */
[----:B------:R-:W-:Y:S01]  /*e0c0*/  @!P4 STG.E.U8 desc[UR22][R26.64+0xc1], R9 ;  /* 0x0000c1091a00c986 */ /* 0x000fe2000c101116 */
[----:B------:R-:W-:Y:S02]  /*e0d0*/  ISETP.LT.OR P4, PT, R34, 0xca, !P0 ;  /* 0x000000ca2200780c */ /* 0x000fe40004781670 */
[----:B------:R-:W-:Y:S01]  /*e0e0*/  F2FP.SATFINITE.E5M2.F32.PACK_AB_MERGE_C R11, RZ, R4, RZ ;  /* 0x00000004ff0b723e */ /* 0x000fe200048060ff */
[----:B------:R1:W-:Y:S01]  /*e0f0*/  @!P2 STG.E.U8 desc[UR22][R26.64+0xc0], R7 ;  /* 0x0000c0071a00a986 */ /* 0x0003e2000c101116 */
[----:B0-----:R-:W-:-:S03]  /*e100*/  F2FP.SATFINITE.E5M2.F32.PACK_AB_MERGE_C R5, RZ, R0, RZ ;  /* 0x00000000ff05723e */ /* 0x001fc600048060ff */
[----:B------:R0:W-:Y:S04]  /*e110*/  @!P6 STG.E.U8 desc[UR22][R24.64+0xc9], R13 ;  /* 0x0000c90d1800e986 */ /* 0x0001e8000c101116 */
[----:B------:R-:W-:Y:S01]  /*e120*/  @!P5 STG.E.U8 desc[UR22][R24.64+0xc8], R11 ;  /* 0x0000c80b1800d986 */ /* 0x000fe2000c101116 */
[----:B-1----:R-:W-:-:S03]  /*e130*/  F2FP.SATFINITE.E5M2.F32.PACK_AB_MERGE_C R7, RZ, R2, RZ ;  /* 0x00000002ff07723e */ /* 0x002fc600048060ff */
[----:B------:R1:W-:Y:S04]  /*e140*/  @!P3 STG.E.U8 desc[UR22][R26.64+0xc8], R5 ;  /* 0x0000c8051a00b986 */ /* 0x0003e8000c101116 */
[----:B------:R2:W-:Y:S01]  /*e150*/  @!P4 STG.E.U8 desc[UR22][R26.64+0xc9], R7 ;  /* 0x0000c9071a00c986 */ /* 0x0005e2000c101116 */
[----:B------:R-:W-:-:S03]  /*e160*/  FMUL R3, R220, UR28 ;  /* 0x0000001cdc037c20 */ /* 0x000fc60008400000 */
[----:B------:R-:W2:Y:S01]  /*e170*/  LDL.LU R220, [R1+0x38] ;  /* 0x0000380001dc7983 */ /* 0x000ea20000300800 */
[----:B---3--:R-:W-:-:S03]  /*e180*/  FMUL R4, R223, UR28 ;  /* 0x0000001cdf047c20 */ /* 0x008fc60008400000 */
[----:B------:R-:W3:Y:S01]  /*e190*/  LDL.LU R223, [R1+0x3c] ;  /* 0x00003c0001df7983 */ /* 0x000ee20000300800 */
[----:B------:R-:W-:-:S03]  /*e1a0*/  FMUL R0, R222, UR28 ;  /* 0x0000001cde007c20 */ /* 0x000fc60008400000 */
[----:B------:R-:W3:Y:S02]  /*e1b0*/  LDL.LU R222, [R1+0x40] ;  /* 0x0000400001de7983 */ /* 0x000ee40000300800 */
[----:B0-----:R-:W-:Y:S01]  /*e1c0*/  F2FP.SATFINITE.E5M2.F32.PACK_AB_MERGE_C R13, RZ, R0, RZ ;  /* 0x00000000ff0d723e */ /* 0x001fe200048060ff */
[----:B----4-:R-:W-:Y:S02]  /*e1d0*/  FMUL R0, R224, UR28 ;  /* 0x0000001ce0007c20 */ /* 0x010fe40008400000 */
[----:B------:R-:W4:Y:S03]  /*e1e0*/  LDL.LU R224, [R1+0x44] ;  /* 0x0000440001e07983 */ /* 0x000f260000300800 */
[----:B-1----:R-:W-:Y:S01]  /*e1f0*/  F2FP.SATFINITE.E5M2.F32.PACK_AB_MERGE_C R5, RZ, R0, RZ ;  /* 0x00000000ff05723e */ /* 0x002fe200048060ff */
[----:B--2---:R-:W-:Y:S02]  /*e200*/  FMUL R2, R225, UR28 ;  /* 0x0000001ce1027c20 */ /* 0x004fe40008400000 */
[----:B------:R-:W2:Y:S03]  /*e210*/  LDL.LU R225, [R1+0x48] ;  /* 0x0000480001e17983 */ /* 0x000ea60000300800 */
[----:B------:R-:W-:Y:S01]  /*e220*/  F2FP.SATFINITE.E5M2.F32.PACK_AB_MERGE_C R7, RZ, R2, RZ ;  /* 0x00000002ff07723e */ /* 0x000fe200048060ff */
[----:B------:R-:W-:-:S02]  /*e230*/  FMUL R0, R226, UR28 ;  /* 0x0000001ce2007c20 */ /* 0x000fc40008400000 */
[----:B------:R-:W2:Y:S01]  /*e240*/  LDL.LU R226, [R1+0x4c] ;  /* 0x00004c0001e27983 */ /* 0x000ea20000300800 */
[----:B------:R-:W-:-:S03]  /*e250*/  FMUL R2, R227, UR28 ;  /* 0x0000001ce3027c20 */ /* 0x000fc60008400000 */
[----:B------:R-:W2:Y:S01]  /*e260*/  LDL.LU R227, [R1+0x50] ;  /* 0x0000500001e37983 */ /* 0x000ea20000300800 */
[C---:B------:R-:W-:Y:S02]  /*e270*/  ISETP.LT.OR P5, PT, R34.reuse, 0xd1, !P1 ;  /* 0x000000d12200780c */ /* 0x040fe40004fa1670 */
[C---:B------:R-:W-:Y:S01]  /*e280*/  ISETP.LT.OR P6, PT, R34.reuse, 0xd2, !P1 ;  /* 0x000000d22200780c */ /* 0x040fe20004fc1670 */
[----:B------:R-:W2:Y:S01]  /*e290*/  LDL.LU R218, [R1+0x54] ;  /* 0x0000540001da7983 */ /* 0x000ea20000300800 */
[C---:B------:R-:W-:Y:S02]  /*e2a0*/  ISETP.LT.OR P2, PT, R34.reuse, 0xd1, !P0 ;  /* 0x000000d12200780c */ /* 0x040fe40004741670 */
[----:B------:R-:W-:Y:S02]  /*e2b0*/  F2FP.SATFINITE.E5M2.F32.PACK_AB_MERGE_C R9, RZ, R3, RZ ;  /* 0x00000003ff09723e */ /* 0x000fe400048060ff */
[----:B------:R-:W-:Y:S02]  /*e2c0*/  F2FP.SATFINITE.E5M2.F32.PACK_AB_MERGE_C R11, RZ, R4, RZ ;  /* 0x00000004ff0b723e */ /* 0x000fe400048060ff */
[----:B------:R-:W-:-:S03]  /*e2d0*/  ISETP.LT.OR P3, PT, R34, 0xd2, !P0 ;  /* 0x000000d22200780c */ /* 0x000fc60004761670 */
[----:B------:R-:W-:Y:S01]  /*e2e0*/  @!P5 STG.E.U8 desc[UR22][R24.64+0xd0], R9 ;  /* 0x0000d0091800d986 */ /* 0x000fe2000c101116 */
[----:B------:R-:W-:-:S03]  /*e2f0*/  ISETP.LT.OR P4, PT, R34, 0xd9, !P0 ;  /* 0x000000d92200780c */ /* 0x000fc60004781670 */
[----:B------:R0:W-:Y:S01]  /*e300*/  @!P6 STG.E.U8 desc[UR22][R24.64+0xd1], R11 ;  /* 0x0000d10b1800e986 */ /* 0x0001e2000c101116 */
[----:B------:R-:W-:-:S03]  /*e310*/  ISETP.LT.OR P6, PT, R34, 0xda, !P1 ;  /* 0x000000da2200780c */ /* 0x000fc60004fc1670 */
[----:B------:R1:W-:Y:S01]  /*e320*/  @!P2 STG.E.U8 desc[UR22][R26.64+0xd0], R13 ;  /* 0x0000d00d1a00a986 */ /* 0x0003e2000c101116 */
[----:B------:R-:W-:Y:S01]  /*e330*/  ISETP.LT.OR P2, PT, R34, 0xd9, !P1 ;  /* 0x000000d92200780c */ /* 0x000fe20004f41670 */
[----:B------:R-:W-:Y:S02]  /*e340*/  FMUL R3, R221, UR28 ;  /* 0x0000001cdd037c20 */ /* 0x000fe40008400000 */
[----:B------:R-:W2:Y:S01]  /*e350*/  LDL.LU R221, [R1+0x58] ;  /* 0x0000580001dd7983 */ /* 0x000ea20000300800 */
[----:B0-----:R-:W-:-:S03]  /*e360*/  F2FP.SATFINITE.E5M2.F32.PACK_AB_MERGE_C R11, RZ, R0, RZ ;  /* 0x00000000ff0b723e */ /* 0x001fc600048060ff */
[----:B------:R0:W-:Y:S01]  /*e370*/  @!P3 STG.E.U8 desc[UR22][R26.64+0xd1], R5 ;  /* 0x0000d1051a00b986 */ /* 0x0001e2000c101116 */
[----:B------:R-:W-:Y:S02]  /*e380*/  F2FP.SATFINITE.E5M2.F32.PACK_AB_MERGE_C R9, RZ, R3, RZ ;  /* 0x00000003ff09723e */ /* 0x000fe400048060ff */
[----:B-1----:R-:W-:-:S03]  /*e390*/  F2FP.SATFINITE.E5M2.F32.PACK_AB_MERGE_C R13, RZ, R2, RZ ;  /* 0x00000002ff0d723e */ /* 0x002fc600048060ff */
[----:B------:R1:W-:Y:S04]  /*e3a0*/  @!P2 STG.E.U8 desc[UR22][R24.64+0xd8], R7 ;  /* 0x0000d8071800a986 */ /* 0x0003e8000c101116 */
[----:B------:R-:W-:Y:S04]  /*e3b0*/  @!P6 STG.E.U8 desc[UR22][R24.64+0xd9], R9 ;  /* 0x0000d9091800e986 */ /* 0x000fe8000c101116 */
[----:B------:R1:W-:Y:S01]  /*e3c0*/  @!P4 STG.E.U8 desc[UR22][R26.64+0xd8], R11 ;  /* 0x0000d80b1a00c986 */ /* 0x0003e2000c101116 */
[----:B------:R-:W-:-:S03]  /*e3d0*/  FMUL R0, R220, UR28 ;  /* 0x0000001cdc007c20 */ /* 0x000fc60008400000 */
[----:B------:R-:W2:Y:S01]  /*e3e0*/  LDL.LU R220, [R1+0x5c] ;  /* 0x00005c0001dc7983 */ /* 0x000ea20000300800 */
[----:B---3--:R-:W-:Y:S01]  /*e3f0*/  FMUL R2, R223, UR28 ;  /* 0x0000001cdf027c20 */ /* 0x008fe20008400000 */
[----:B0-----:R-:W-:Y:S02]  /*e400*/  F2FP.SATFINITE.E5M2.F32.PACK_AB_MERGE_C R5, RZ, R0, RZ ;  /* 0x00000000ff05723e */ /* 0x001fe400048060ff */
[----:B------:R-:W3:Y:S01]  /*e410*/  LDL.LU R223, [R1+0x60] ;  /* 0x0000600001df7983 */ /* 0x000ee20000300800 */
[----:B------:R-:W-:-:S03]  /*e420*/  FMUL R3, R222, UR28 ;  /* 0x0000001cde037c20 */ /* 0x000fc60008400000 */
[----:B------:R-:W3:Y:S01]  /*e430*/  LDL.LU R222, [R1+0x64] ;  /* 0x0000640001de7983 */ /* 0x000ee20000300800 */
[----:B----4-:R-:W-:Y:S01]  /*e440*/  FMUL R0, R224, UR28 ;  /* 0x0000001ce0007c20 */ /* 0x010fe20008400000 */
[----:B-1----:R-:W-:Y:S02]  /*e450*/  F2FP.SATFINITE.E5M2.F32.PACK_AB_MERGE_C R7, RZ, R2, RZ ;  /* 0x00000002ff07723e */ /* 0x002fe400048060ff */
[----:B------:R-:W4:Y:S02]  /*e460*/  LDL.LU R224, [R1+0x68] ;  /* 0x0000680001e07983 */ /* 0x000f240000300800 */
[----:B------:R-:W-:Y:S01]  /*e470*/  F2FP.SATFINITE.E5M2.F32.PACK_AB_MERGE_C R11, RZ, R0, RZ ;  /* 0x00000000ff0b723e */ /* 0x000fe200048060ff */
[----:B--2---:R-:W-:Y:S02]  /*e480*/  FMUL R4, R225, UR28 ;  /* 0x0000001ce1047c20 */ /* 0x004fe40008400000 */
[----:B------:R-:W2:Y:S01]  /*e490*/  LDL.LU R225, [R1+0x6c] ;  /* 0x00006c0001e17983 */ /* 0x000ea20000300800 */
[----:B------:R-:W-:-:S03]  /*e4a0*/  FMUL R0, R226, UR28 ;  /* 0x0000001ce2007c20 */ /* 0x000fc60008400000 */
[----:B------:R-:W2:Y:S01]  /*e4b0*/  LDL.LU R226, [R1+0x70] ;  /* 0x0000700001e27983 */ /* 0x000ea20000300800 */
[----:B------:R-:W-:-:S03]  /*e4c0*/  FMUL R2, R227, UR28 ;  /* 0x0000001ce3027c20 */ /* 0x000fc60008400000 */
[----:B------:R-:W2:Y:S01]  /*e4d0*/  LDL.LU R227, [R1+0x74] ;  /* 0x0000740001e37983 */ /* 0x000ea20000300800 */
[C---:B------:R-:W-:Y:S02]  /*e4e0*/  ISETP.LT.OR P5, PT, R34.reuse, 0xda, !P0 ;  /* 0x000000da2200780c */ /* 0x040fe400047a1670 */
[C---:B------:R-:W-:Y:S02]  /*e4f0*/  ISETP.LT.OR P2, PT, R34.reuse, 0xe1, !P1 ;  /* 0x000000e12200780c */ /* 0x040fe40004f41670 */
[C---:B------:R-:W-:Y:S02]  /*e500*/  ISETP.LT.OR P3, PT, R34.reuse, 0xe2, !P1 ;  /* 0x000000e22200780c */ /* 0x040fe40004f61670 */
[C---:B------:R-:W-:Y:S02]  /*e510*/  ISETP.LT.OR P4, PT, R34.reuse, 0xe1, !P0 ;  /* 0x000000e12200780c */ /* 0x040fe40004781670 */
[----:B------:R-:W-:-:S05]  /*e520*/  ISETP.LT.OR P6, PT, R34, 0xe9, !P1 ;  /* 0x000000e92200780c */ /* 0x000fca0004fc1670 */
[----:B------:R0:W-:Y:S01]  /*e530*/  @!P5 STG.E.U8 desc[UR22][R26.64+0xd9], R13 ;  /* 0x0000d90d1a00d986 */ /* 0x0001e2000c101116 */
[C---:B------:R-:W-:Y:S02]  /*e540*/  ISETP.LT.OR P5, PT, R34.reuse, 0xe2, !P0 ;  /* 0x000000e22200780c */ /* 0x040fe400047a1670 */
[----:B------:R-:W-:Y:S01]  /*e550*/  F2FP.SATFINITE.E5M2.F32.PACK_AB_MERGE_C R9, RZ, R3, RZ ;  /* 0x00000003ff09723e */ /* 0x000fe200048060ff */
[----:B------:R1:W-:Y:S01]  /*e560*/  @!P2 STG.E.U8 desc[UR22][R24.64+0xe0], R5 ;  /* 0x0000e0051800a986 */ /* 0x0003e2000c101116 */
[----:B------:R-:W-:-:S03]  /*e570*/  ISETP.LT.OR P2, PT, R34, 0xea, !P1 ;  /* 0x000000ea2200780c */ /* 0x000fc60004f41670 */
[----:B------:R1:W-:Y:S01]  /*e580*/  @!P3 STG.E.U8 desc[UR22][R24.64+0xe1], R7 ;  /* 0x0000e1071800b986 */ /* 0x0003e2000c101116 */
[----:B0-----:R-:W-:-:S03]  /*e590*/  F2FP.SATFINITE.E5M2.F32.PACK_AB_MERGE_C R13, RZ, R4, RZ ;  /* 0x00000004ff0d723e */ /* 0x001fc600048060ff */
[----:B------:R0:W-:Y:S01]  /*e5a0*/  @!P4 STG.E.U8 desc[UR22][R26.64+0xe0], R9 ;  /* 0x0000e0091a00c986 */ /* 0x0001e2000c101116 */
[C---:B------:R-:W-:Y:S02]  /*e5b0*/  ISETP.LT.OR P3, PT, R34.reuse, 0xe9, !P0 ;  /* 0x000000e92200780c */ /* 0x040fe40004761670 */
[----:B------:R-:W-:Y:S01]  /*e5c0*/  ISETP.LT.OR P4, PT, R34, 0xea, !P0 ;  /* 0x000000ea2200780c */ /* 0x000fe20004781670 */
[----:B------:R3:W-:Y:S01]  /*e5d0*/  @!P5 STG.E.U8 desc[UR22][R26.64+0xe1], R11 ;  /* 0x0000e10b1a00d986 */ /* 0x0007e2000c101116 */
[----:B-1----:R-:W-:-:S03]  /*e5e0*/  F2FP.SATFINITE.E5M2.F32.PACK_AB_MERGE_C R5, RZ, R0, RZ ;  /* 0x00000000ff05723e */ /* 0x002fc600048060ff */
[----:B------:R1:W-:Y:S01]  /*e5f0*/  @!P6 STG.E.U8 desc[UR22][R24.64+0xe8], R13 ;  /* 0x0000e80d1800e986 */ /* 0x0003e2000c101116 */
[----:B------:R-:W-:Y:S01]  /*e600*/  ISETP.LT.OR P6, PT, R34, 0xf1, !P1 ;  /* 0x000000f12200780c */ /* 0x000fe20004fc1670 */
[----:B------:R-:W-:Y:S01]  /*e610*/  FMUL R0, R218, UR28 ;  /* 0x0000001cda007c20 */ /* 0x000fe20008400000 */
[----:B------:R-:W-:Y:S01]  /*e620*/  FMUL R3, R221, UR28 ;  /* 0x0000001cdd037c20 */ /* 0x000fe20008400000 */
[----:B------:R-:W-:-:S03]  /*e630*/  F2FP.SATFINITE.E5M2.F32.PACK_AB_MERGE_C R7, RZ, R2, RZ ;  /* 0x00000002ff07723e */ /* 0x000fc600048060ff */
[----:B0-----:R-:W-:Y:S02]  /*e640*/  F2FP.SATFINITE.E5M2.F32.PACK_AB_MERGE_C R9, RZ, R0, RZ ;  /* 0x00000000ff09723e */ /* 0x001fe400048060ff */
[----:B------:R-:W-:Y:S01]  /*e650*/  F2FP.SATFINITE.E5M2.F32.PACK_AB_MERGE_C R3, RZ, R3, RZ ;  /* 0x00000003ff03723e */ /* 0x000fe200048060ff */
[----:B------:R-:W-:Y:S01]  /*e660*/  @!P2 STG.E.U8 desc[UR22][R24.64+0xe9], R5 ;  /* 0x0000e9051800a986 */ /* 0x000fe2000c101116 */
[C---:B------:R-:W-:Y:S02]  /*e670*/  ISETP.LT.OR P2, PT, R34.reuse, 0xf2, !P1 ;  /* 0x000000f22200780c */ /* 0x040fe40004f41670 */
[C---:B------:R-:W-:Y:S01]  /*e680*/  ISETP.LT.OR P5, PT, R34.reuse, 0xf1, !P0 ;  /* 0x000000f12200780c */ /* 0x040fe200047a1670 */
[----:B------:R0:W-:Y:S01]  /*e690*/  @!P3 STG.E.U8 desc[UR22][R26.64+0xe8], R7 ;  /* 0x0000e8071a00b986 */ /* 0x0001e2000c101116 */
[----:B------:R-:W-:-:S03]  /*e6a0*/  ISETP.LT.OR P3, PT, R34, 0xf9, !P1 ;  /* 0x000000f92200780c */ /* 0x000fc60004f61670 */
[----:B------:R0:W-:Y:S01]  /*e6b0*/  @!P4 STG.E.U8 desc[UR22][R26.64+0xe9], R9 ;  /* 0x0000e9091a00c986 */ /* 0x0001e2000c101116 */
[C---:B------:R-:W-:Y:S02]  /*e6c0*/  ISETP.LT.OR P4, PT, R34.reuse, 0xf2, !P0 ;  /* 0x000000f22200780c */ /* 0x040fe40004781670 */
[C---:B------:R-:W-:Y:S01]  /*e6d0*/  ISETP.LT.OR P1, PT, R34.reuse, 0xfa, !P1 ;  /* 0x000000fa2200780c */ /* 0x040fe20004f21670 */
[----:B------:R2:W-:Y:S01]  /*e6e0*/  @!P6 STG.E.U8 desc[UR22][R24.64+0xf0], R3 ;  /* 0x0000f0031800e986 */ /* 0x0005e2000c101116 */
[C---:B------:R-:W-:Y:S02]  /*e6f0*/  ISETP.LT.OR P6, PT, R34.reuse, 0xf9, !P0 ;  /* 0x000000f92200780c */ /* 0x040fe400047c1670 */
[----:B------:R-:W-:Y:S01]  /*e700*/  ISETP.LT.OR P0, PT, R34, 0xfa, !P0 ;  /* 0x000000fa2200780c */ /* 0x000fe20004701670 */
[----:B------:R-:W-:Y:S01]  /*e710*/  FMUL R4, R220, UR28 ;  /* 0x0000001cdc047c20 */ /* 0x000fe20008400000 */
[----:B---3--:R-:W-:-:S04]  /*e720*/  FMUL R0, R223, UR28 ;  /* 0x0000001cdf007c20 */ /* 0x008fc80008400000 */
[----:B------:R-:W-:Y:S02]  /*e730*/  F2FP.SATFINITE.E5M2.F32.PACK_AB_MERGE_C R11, RZ, R4, RZ ;  /* 0x00000004ff0b723e */ /* 0x000fe400048060ff */
[----:B-1----:R-:W-:Y:S01]  /*e740*/  F2FP.SATFINITE.E5M2.F32.PACK_AB_MERGE_C R13, RZ, R0, RZ ;  /* 0x00000000ff0d723e */ /* 0x002fe200048060ff */
[----:B------:R-:W-:Y:S01]  /*e750*/  FMUL R0, R222, UR28 ;  /* 0x0000001cde007c20 */ /* 0x000fe20008400000 */
[----:B----4-:R-:W-:-:S04]  /*e760*/  FMUL R2, R224, UR28 ;  /* 0x0000001ce0027c20 */ /* 0x010fc80008400000 */
[----:B0-----:R-:W-:Y:S01]  /*e770*/  F2FP.SATFINITE.E5M2.F32.PACK_AB_MERGE_C R7, RZ, R0, RZ ;  /* 0x00000000ff07723e */ /* 0x001fe200048060ff */
[----:B------:R0:W-:Y:S01]  /*e780*/  @!P2 STG.E.U8 desc[UR22][R24.64+0xf1], R11 ;  /* 0x0000f10b1800a986 */ /* 0x0001e2000c101116 */
[----:B------:R-:W-:Y:S01]  /*e790*/  F2FP.SATFINITE.E5M2.F32.PACK_AB_MERGE_C R9, RZ, R2, RZ ;  /* 0x00000002ff09723e */ /* 0x000fe200048060ff */
[----:B--2---:R-:W-:Y:S02]  /*e7a0*/  FMUL R3, R225, UR28 ;  /* 0x0000001ce1037c20 */ /* 0x004fe40008400000 */
[----:B------:R0:W-:Y:S03]  /*e7b0*/  @!P5 STG.E.U8 desc[UR22][R26.64+0xf0], R13 ;  /* 0x0000f00d1a00d986 */ /* 0x0001e6000c101116 */
[----:B------:R-:W-:Y:S01]  /*e7c0*/  F2FP.SATFINITE.E5M2.F32.PACK_AB_MERGE_C R3, RZ, R3, RZ ;  /* 0x00000003ff03723e */ /* 0x000fe200048060ff */
[----:B------:R0:W-:Y:S04]  /*e7d0*/  @!P4 STG.E.U8 desc[UR22][R26.64+0xf1], R7 ;  /* 0x0000f1071a00c986 */ /* 0x0001e8000c101116 */
[----:B------:R0:W-:Y:S04]  /*e7e0*/  @!P3 STG.E.U8 desc[UR22][R24.64+0xf8], R9 ;  /* 0x0000f8091800b986 */ /* 0x0001e8000c101116 */
[----:B------:R0:W-:Y:S01]  /*e7f0*/  @!P1 STG.E.U8 desc[UR22][R24.64+0xf9], R3 ;  /* 0x0000f90318009986 */ /* 0x0001e2000c101116 */
[----:B------:R-:W-:Y:S01]  /*e800*/  FMUL R4, R226, UR28 ;  /* 0x0000001ce2047c20 */ /* 0x000fe20008400000 */
[----:B------:R-:W-:-:S04]  /*e810*/  FMUL R5, R227, UR28 ;  /* 0x0000001ce3057c20 */ /* 0x000fc80008400000 */
[----:B------:R-:W-:Y:S02]  /*e820*/  F2FP.SATFINITE.E5M2.F32.PACK_AB_MERGE_C R15, RZ, R4, RZ ;  /* 0x00000004ff0f723e */ /* 0x000fe400048060ff */
[----:B------:R-:W-:-:S03]  /*e830*/  F2FP.SATFINITE.E5M2.F32.PACK_AB_MERGE_C R5, RZ, R5, RZ ;  /* 0x00000005ff05723e */ /* 0x000fc600048060ff */
[----:B------:R0:W-:Y:S04]  /*e840*/  @!P6 STG.E.U8 desc[UR22][R26.64+0xf8], R15 ;  /* 0x0000f80f1a00e986 */ /* 0x0001e8000c101116 */
[----:B------:R0:W-:Y:S02]  /*e850*/  @!P0 STG.E.U8 desc[UR22][R26.64+0xf9], R5 ;  /* 0x0000f9051a008986 */ /* 0x0001e4000c101116 */
.L_x_296:
[----:B------:R-:W-:Y:S05]  /*e860*/  BSYNC B0 ;  /* 0x0000000000007941 */ /* 0x000fea0003800000 */
.L_x_38:
[----:B0-----:R-:W2:Y:S01]  /*e870*/  LDL.LU R5, [R1+0x88] ;  /* 0x0000880001057983 */ /* 0x001ea20000300800 */
[----:B-----5:R-:W-:Y:S01]  /*e880*/  IMAD.U32 R2, RZ, RZ, UR24 ;  /* 0x00000018ff027e24 */ /* 0x020fe2000f8e00ff */
[----:B------:R-:W-:Y:S02]  /*e890*/  ULDC.64 UR4, c[0x0][0x650] ;  /* 0x0001940000047ab9 */ /* 0x000fe40000000a00 */
[----:B------:R-:W3:Y:S01]  /*e8a0*/  LDL.LU R4, [R1+0x84] ;  /* 0x0000840001047983 */ /* 0x000ee20000300800 */
[----:B------:R-:W-:Y:S02]  /*e8b0*/  IMAD.U32 R3, RZ, RZ, UR25 ;  /* 0x00000019ff037e24 */ /* 0x000fe4000f8e00ff */
[----:B------:R-:W-:Y:S02]  /*e8c0*/  IMAD.U32 R3, RZ, RZ, UR13 ;  /* 0x0000000dff037e24 */ /* 0x000fe4000f8e00ff */
[----:B------:R-:W-:Y:S02]  /*e8d0*/  IMAD.MOV.U32 R6, RZ, RZ, -0x1 ;  /* 0xffffffffff067424 */ /* 0x000fe400078e00ff */
[----:B------:R-:W-:-:S04]  /*e8e0*/  IMAD.U32 R0, RZ, RZ, UR20 ;  /* 0x00000014ff007e24 */ /* 0x000fc8000f8e00ff */
[----:B------:R0:W-:Y:S02]  /*e8f0*/  SYNCS.ARRIVE.TRANS64.A1T0 RZ, [R0+UR36], RZ ;  /* 0x000000ff00ff79a7 */ /* 0x0001e40008100024 */
[----:B0-----:R-:W-:Y:S02]  /*e900*/  PRMT R0, RZ, 0x7610, R0 ;  /* 0x00007610ff007816 */ /* 0x001fe40000000000 */
[----:B--2---:R-:W-:-:S04]  /*e910*/  LEA R5, P0, R2, R5, 0x1 ;  /* 0x0000000502057211 */ /* 0x004fc800078008ff */
[----:B---3--:R-:W-:Y:S01]  /*e920*/  LEA.HI.X R4, R2, R4, R3, 0x1, P0 ;  /* 0x0000000402047211 */ /* 0x008fe200000f0c03 */
[----:B------:R-:W-:Y:S01]  /*e930*/  IMAD.MOV.U32 R2, RZ, RZ, -0x1 ;  /* 0xffffffffff027424 */ /* 0x000fe200078e00ff */
[----:B------:R0:W-:Y:S01]  /*e940*/  STL [R1+0x88], R5 ;  /* 0x0000880501007387 */ /* 0x0001e20000100800 */
[----:B------:R-:W-:Y:S01]  /*e950*/  IMAD.MOV.U32 R3, RZ, RZ, -0x1 ;  /* 0xffffffffff037424 */ /* 0x000fe200078e00ff */
[----:B------:R-:W-:Y:S02]  /*e960*/  ISETP.GE.U32.AND P0, PT, R5, UR4, PT ;  /* 0x0000000405007c0c */ /* 0x000fe4000bf06070 */
[----:B------:R0:W-:Y:S02]  /*e970*/  STL [R1+0x84], R4 ;  /* 0x0000840401007387 */ /* 0x0001e40000100800 */
[----:B------:R-:W-:Y:S02]  /*e980*/  ISETP.GE.U32.AND.EX P0, PT, R4, UR5, PT, P0 ;  /* 0x0000000504007c0c */ /* 0x000fe4000bf06100 */
[----:B------:R0:W-:Y:S04]  /*e990*/  STL [R1+0x8c], R6 ;  /* 0x00008c0601007387 */ /* 0x0001e80000100800 */
[----:B------:R0:W-:Y:S04]  /*e9a0*/  STL [R1+0x7c], R2 ;  /* 0x00007c0201007387 */ /* 0x0001e80000100800 */
[----:B------:R0:W-:Y:S03]  /*e9b0*/  STL [R1+0x90], R3 ;  /* 0x0000900301007387 */ /* 0x0001e60000100800 */
[----:B------:R-:W-:Y:S05]  /*e9c0*/  @P0 BRA `(.L_x_297) ;  /* 0x0000000400940947 */ /* 0x000fea0003800000 */
[----:B------:R-:W2:Y:S01]  /*e9d0*/  S2UR UR8, SR_CTAID.X ;  /* 0x00000000000879c3 */ /* 0x000ea20000002500 */
[----:B------:R-:W-:Y:S01]  /*e9e0*/  ULDC.64 UR4, c[0x0][0x628] ;  /* 0x00018a0000047ab9 */ /* 0x000fe20000000a00 */
[----:B------:R-:W-:Y:S01]  /*e9f0*/  ULDC UR6, c[0x0][0x150] ;  /* 0x0000540000067ab9 */ /* 0x000fe20000000800 */
[----:B------:R-:W-:Y:S01]  /*ea00*/  ISETP.NE.U32.AND P0, PT, RZ, UR4, PT ;  /* 0x00000004ff007c0c */ /* 0x000fe2000bf05070 */
[----:B------:R-:W-:Y:S01]  /*ea10*/  ULDC UR26, c[0x0][0x630] ;  /* 0x00018c00001a7ab9 */ /* 0x000fe20000000800 */
[C---:B------:R-:W-:Y:S01]  /*ea20*/  R2UR UR29, R5.reuse ;  /* 0x00000000051d72ca */ /* 0x040fe200000e0000 */
[----:B------:R-:W-:Y:S01]  /*ea30*/  ULDC UR33, c[0x0][0x154] ;  /* 0x0000550000217ab9 */ /* 0x000fe20000000800 */
[----:B------:R-:W-:Y:S01]  /*ea40*/  ISETP.NE.AND.EX P0, PT, RZ, UR5, PT, P0 ;  /* 0x00000005ff007c0c */ /* 0x000fe2000bf05300 */
[----:B------:R-:W3:Y:S01]  /*ea50*/  S2UR UR41, SR_CTAID.Y ;  /* 0x00000000002979c3 */ /* 0x000ee20000002600 */
[----:B------:R-:W-:Y:S02]  /*ea60*/  R2UR UR32, R4 ;  /* 0x00000000042072ca */ /* 0x000fe400000e0000 */
[----:B------:R-:W-:-:S02]  /*ea70*/  R2UR UR30, R5 ;  /* 0x00000000051e72ca */ /* 0x000fc400000e0000 */
[----:B------:R-:W-:Y:S02]  /*ea80*/  R2UR UR31, R4 ;  /* 0x00000000041f72ca */ /* 0x000fe400000e0000 */
[----:B--2---:R-:W-:-:S05]  /*ea90*/  I2FP.F32.U32 R0, UR8 ;  /* 0x0000000800007c45 */ /* 0x004fca0008201000 */
[----:B------:R-:W-:-:S04]  /*eaa0*/  FMUL R0, R0, UR6 ;  /* 0x0000000600007c20 */ /* 0x000fc80008400000 */
[----:B0-----:R0:W2:Y:S01]  /*eab0*/  F2I.U32.TRUNC.NTZ R2, R0 ;  /* 0x0000000000027305 */ /* 0x0010a2000020f000 */
[----:B---3--:R-:W-:Y:S05]  /*eac0*/  @!P0 BRA `(.L_x_298) ;  /* 0x0000000000308947 */ /* 0x008fea0003800000 */
[----:B------:R-:W-:Y:S01]  /*ead0*/  R2UR UR9, R5 ;  /* 0x00000000050972ca */ /* 0x000fe200000e0000 */
[----:B------:R-:W-:Y:S01]  /*eae0*/  ULDC UR6, c[0x0][0x634] ;  /* 0x00018d0000067ab9 */ /* 0x000fe20000000800 */
[----:B------:R-:W-:-:S11]  /*eaf0*/  R2UR UR10, R4 ;  /* 0x00000000040a72ca */ /* 0x000fd600000e0000 */
[----:B------:R-:W-:-:S04]  /*eb00*/  UIADD3 UR6, UP0, UR9, UR6, URZ ;  /* 0x0000000609067290 */ /* 0x000fc8000ff1e03f */
[----:B------:R-:W-:Y:S02]  /*eb10*/  UIADD3.X UR9, URZ, UR10, URZ, UP0, !UPT ;  /* 0x0000000a3f097290 */ /* 0x000fe400087fe43f */
[----:B------:R-:W-:Y:S02]  /*eb20*/  UIMAD.WIDE.U32 UR18, UR6, UR4, URZ ;  /* 0x00000004061272a5 */ /* 0x000fe4000f8e003f */
[----:B------:R-:W-:-:S04]  /*eb30*/  UIMAD.WIDE.U32 UR10, UR9, UR4, URZ ;  /* 0x00000004090a72a5 */ /* 0x000fc8000f8e003f */
[----:B------:R-:W-:-:S04]  /*eb40*/  UIMAD.WIDE.U32 UR10, UP0, UR6, UR5, UR10 ;  /* 0x00000005060a72a5 */ /* 0x000fc8000f80000a */
[----:B------:R-:W-:Y:S02]  /*eb50*/  UIADD3.X UR31, URZ, URZ, URZ, UP0, !UPT ;  /* 0x0000003f3f1f7290 */ /* 0x000fe400087fe43f */
[----:B------:R-:W-:Y:S01]  /*eb60*/  UIADD3 URZ, UP0, UR19, UR10, URZ ;  /* 0x0000000a133f7290 */ /* 0x000fe2000ff1e03f */
[----:B------:R-:W-:-:S03]  /*eb70*/  UMOV UR30, UR11 ;  /* 0x0000000b001e7c82 */ /* 0x000fc60008000000 */
[----:B------:R-:W-:-:S12]  /*eb80*/  UIMAD.WIDE.U32.X UR30, UR9, UR5, UR30, UP0 ;  /* 0x00000005091e72a5 */ /* 0x000fd800080e041e */
.L_x_298:
[----:B0-----:R-:W-:Y:S01]  /*eb90*/  I2FP.F32.U32 R0, UR41 ;  /* 0x0000002900007c45 */ /* 0x001fe20008201000 */
[----:B------:R-:W-:Y:S01]  /*eba0*/  USHF.R.U64 UR6, UR30, UR26, UR31 ;  /* 0x0000001a1e067299 */ /* 0x000fe2000800121f */
[----:B--2---:R-:W-:Y:S01]  /*ebb0*/  R2UR UR19, R2 ;  /* 0x00000000021372ca */ /* 0x004fe200000e0000 */
[----:B------:R-:W-:Y:S02]  /*ebc0*/  USHF.R.U32.HI UR4, URZ, UR26, UR31 ;  /* 0x0000001a3f047299 */ /* 0x000fe4000801161f */
[----:B------:R-:W-:Y:S01]  /*ebd0*/  FMUL R0, R0, UR33 ;  /* 0x0000002100007c20 */ /* 0x000fe20008400000 */
[----:B------:R-:W-:Y:S01]  /*ebe0*/  UIADD3 UR18, UP0, URZ, -UR6, URZ ;  /* 0x800000063f127290 */ /* 0x000fe2000ff1e03f */
[----:B------:R-:W-:Y:S01]  /*ebf0*/  UMOV UR10, UR29 ;  /* 0x0000001d000a7c82 */ /* 0x000fe20008000000 */
[----:B------:R-:W-:Y:S02]  /*ec00*/  UMOV UR11, UR32 ;  /* 0x00000020000b7c82 */ /* 0x000fe40008000000 */
[----:B------:R-:W-:Y:S01]  /*ec10*/  UIADD3.X UR9, URZ, ~UR4, URZ, UP0, !UPT ;  /* 0x800000043f097290 */ /* 0x000fe200087fe43f */
[----:B------:R-:W0:Y:S01]  /*ec20*/  F2I.U32.TRUNC.NTZ R0, R0 ;  /* 0x0000000000007305 */ /* 0x000e22000020f000 */
[----:B------:R-:W-:Y:S01]  /*ec30*/  ULDC UR44, c[0x0][0x658] ;  /* 0x00019600002c7ab9 */ /* 0x000fe20000000800 */
[----:B------:R-:W-:Y:S01]  /*ec40*/  ULDC.64 UR4, c[0x0][0x620] ;  /* 0x0001880000047ab9 */ /* 0x000fe20000000a00 */
[----:B------:R-:W-:Y:S01]  /*ec50*/  UMOV UR30, 0xffffffff ;  /* 0xffffffff001e7882 */ /* 0x000fe20000000000 */
[----:B------:R-:W-:-:S02]  /*ec60*/  UIMAD UR9, UR9, UR4, URZ ;  /* 0x00000004090972a4 */ /* 0x000fc4000f8e023f */
[----:B------:R-:W-:Y:S02]  /*ec70*/  UIMAD.WIDE.U32 UR10, UR18, UR4, UR10 ;  /* 0x00000004120a72a5 */ /* 0x000fe4000f8e000a */
[----:B------:R-:W-:Y:S02]  /*ec80*/  UIMAD UR9, UR18, UR5, UR9 ;  /* 0x00000005120972a4 */ /* 0x000fe4000f8e0209 */
[----:B------:R-:W-:Y:S02]  /*ec90*/  USHF.L.U32 UR32, UR30, UR44, URZ ;  /* 0x0000002c1e207299 */ /* 0x000fe4000800063f */
[----:B------:R-:W-:Y:S01]  /*eca0*/  UIADD3 UR9, UR11, UR9, URZ ;  /* 0x000000090b097290 */ /* 0x000fe2000fffe03f */
[----:B------:R-:W-:Y:S01]  /*ecb0*/  ULDC UR18, c[0x0][0x618] ;  /* 0x0001860000127ab9 */ /* 0x000fe20000000800 */
[----:B0-----:R-:W-:Y:S01]  /*ecc0*/  R2UR UR34, R0 ;  /* 0x00000000002272ca */ /* 0x001fe200000e0000 */
[----:B------:R-:W-:Y:S01]  /*ecd0*/  ULDC.64 UR4, c[0x0][0x640] ;  /* 0x0001900000047ab9 */ /* 0x000fe20000000a00 */
[----:B------:R-:W-:Y:S01]  /*ece0*/  USHF.R.U64 UR30, UR10, UR18, UR9 ;  /* 0x000000120a1e7299 */ /* 0x000fe20008001209 */
[----:B------:R-:W-:Y:S01]  /*ecf0*/  ISETP.NE.U32.AND P0, PT, RZ, UR4, PT ;  /* 0x00000004ff007c0c */ /* 0x000fe2000bf05070 */
[----:B------:R-:W-:Y:S01]  /*ed00*/  USHF.R.U32.HI UR9, URZ, UR18, UR9 ;  /* 0x000000123f097299 */ /* 0x000fe20008011609 */
[----:B------:R-:W-:-:S02]  /*ed10*/  ULDC UR42, c[0x0][0x608] ;  /* 0x00018200002a7ab9 */ /* 0x000fc40000000800 */
[----:B------:R-:W-:Y:S01]  /*ed20*/  ISETP.NE.AND.EX P0, PT, RZ, UR5, PT, P0 ;  /* 0x00000005ff007c0c */ /* 0x000fe2000bf05300 */
[----:B------:R-:W-:Y:S02]  /*ed30*/  USHF.R.U64 UR33, UR30, UR42, UR9 ;  /* 0x0000002a1e217299 */ /* 0x000fe40008001209 */
[----:B------:R-:W-:Y:S02]  /*ed40*/  USHF.R.U32.HI UR9, URZ, UR42, UR9 ;  /* 0x0000002a3f097299 */ /* 0x000fe40008011609 */
[----:B------:R-:W-:Y:S02]  /*ed50*/  UIADD3 UR10, -UR19, URZ, URZ ;  /* 0x0000003f130a7290 */ /* 0x000fe4000fffe13f */
[----:B------:R-:W-:Y:S02]  /*ed60*/  UIADD3 UR43, -UR34, URZ, URZ ;  /* 0x0000003f222b7290 */ /* 0x000fe4000fffe13f */
[----:B------:R-:W-:Y:S01]  /*ed70*/  USHF.R.U64 UR34, UR33, UR44, UR9 ;  /* 0x0000002c21227299 */ /* 0x000fe20008001209 */
[----:B------:R-:W-:Y:S01]  /*ed80*/  UMOV UR31, 0x1 ;  /* 0x00000001001f7882 */ /* 0x000fe20000000000 */
[----:B------:R-:W-:Y:S01]  /*ed90*/  ULDC UR40, c[0x0][0x144] ;  /* 0x0000510000287ab9 */ /* 0x000fe20000000800 */
[----:B------:R-:W-:Y:S01]  /*eda0*/  ULDC UR26, c[0x0][0x600] ;  /* 0x00018000001a7ab9 */ /* 0x000fe20000000800 */
[----:B------:R-:W-:-:S02]  /*edb0*/  USHF.L.U32 UR31, UR31, UR44, URZ ;  /* 0x0000002c1f1f7299 */ /* 0x000fc4000800063f */
[----:B------:R-:W-:Y:S02]  /*edc0*/  USHF.R.U32.HI UR19, URZ, UR44, UR9 ;  /* 0x0000002c3f137299 */ /* 0x000fe40008011609 */
[----:B------:R-:W-:Y:S02]  /*edd0*/  UIADD3 UR29, UR26, -0x1, URZ ;  /* 0xffffffff1a1d7890 */ /* 0x000fe4000fffe03f */
[----:B------:R-:W-:Y:S02]  /*ede0*/  ULOP3.LUT UR32, URZ, UR32, URZ, 0x33, !UPT ;  /* 0x000000203f207292 */ /* 0x000fe4000f8e333f */
[----:B------:R-:W-:Y:S01]  /*edf0*/  UIMAD UR40, UR40, UR10, UR8 ;  /* 0x0000000a282872a4 */ /* 0x000fe2000f8e0208 */
[----:B------:R-:W-:Y:S01]  /*ee00*/  ULDC UR46, c[0x0][0x148] ;  /* 0x00005200002e7ab9 */ /* 0x000fe20000000800 */
[----:B------:R-:W-:Y:S01]  /*ee10*/  ULDC UR44, c[0x0][0x648] ;  /* 0x00019200002c7ab9 */ /* 0x000fe20000000800 */
[----:B------:R-:W-:Y:S01]  /*ee20*/  ULDC UR45, c[0x0][0x638] ;  /* 0x00018e00002d7ab9 */ /* 0x000fe20000000800 */
[----:B------:R-:W-:Y:S01]  /*ee30*/  UMOV UR18, UR34 ;  /* 0x0000002200127c82 */ /* 0x000fe20008000000 */
[----:B------:R-:W-:Y:S07]  /*ee40*/  @!P0 BRA `(.L_x_299) ;  /* 0x0000000000288947 */ /* 0x000fee0003800000 */
        /* <DEDUP_REMOVED lines=10> */
.L_x_299:
[----:B------:R-:W-:Y:S01]  /*eef0*/  USHF.R.U64 UR4, UR18, UR44, UR19 ;  /* 0x0000002c12047299 */ /* 0x000fe20008001213 */
[----:B------:R-:W-:Y:S01]  /*ef00*/  IMAD.U32 R4, RZ, RZ, UR6 ;  /* 0x00000006ff047e24 */ /* 0x000fe2000f8e00ff */
[----:B------:R-:W-:Y:S01]  /*ef10*/  ULOP3.LUT UR32, UR33, UR32, URZ, 0xc0, !UPT ;  /* 0x0000002021207292 */ /* 0x000fe2000f8ec03f */
[----:B------:R-:W-:Y:S01]  /*ef20*/  IMAD.MOV.U32 R0, RZ, RZ, 0x1 ;  /* 0x00000001ff007424 */ /* 0x000fe200078e00ff */
[----:B------:R-:W-:Y:S02]  /*ef30*/  UIADD3 UR5, -UR4, URZ, URZ ;  /* 0x0000003f04057290 */ /* 0x000fe4000fffe13f */
[----:B------:R-:W-:Y:S01]  /*ef40*/  @UP2 UIMAD UR40, UR46, UR43, UR41 ;  /* 0x0000002b2e2822a4 */ /* 0x000fe2000f8e0229 */
[----:B------:R2:W-:Y:S01]  /*ef50*/  STL [R1+0x7c], R4 ;  /* 0x00007c0401007387 */ /* 0x0005e20000100800 */
[----:B------:R-:W-:Y:S02]  /*ef60*/  ULOP3.LUT UR29, UR30, UR29, URZ, 0xc0, !UPT ;  /* 0x0000001d1e1d7292 */ /* 0x000fe4000f8ec03f */
[----:B------:R-:W-:-:S02]  /*ef70*/  UIMAD UR31, UR31, UR4, UR32 ;  /* 0x000000041f1f72a4 */ /* 0x000fc4000f8e0220 */
        /* <DEDUP_REMOVED lines=10> */
.L_x_297:
[----:B------:R-:W-:Y:S01]  /*f020*/  UIADD3 UR15, UR37, UR15, URZ ;  /* 0x0000000f250f7290 */ /* 0x000fe2000fffe03f */
[----:B------:R-:W-:Y:S01]  /*f030*/  LOP3.LUT P0, RZ, R0, 0xff, RZ, 0xc0, !PT ;  /* 0x000000ff00ff7812 */ /* 0x000fe2000780c0ff */
[----:B------:R-:W-:Y:S02]  /*f040*/  ULOP3.LUT UR35, UR35, 0x1, URZ, 0x3c, !UPT ;  /* 0x0000000123237892 */ /* 0x000fe4000f8e3c3f */
[----:B------:R-:W-:Y:S02]  /*f050*/  USHF.R.U32.HI UR4, URZ, 0x2, UR15 ;  /* 0x000000023f047899 */ /* 0x000fe4000801160f */
[----:B------:R-:W-:Y:S02]  /*f060*/  UISETP.GT.U32.AND UP0, UPT, UR15, 0x3, UPT ;  /* 0x000000030f00788c */ /* 0x000fe4000bf04070 */
[----:B------:R-:W-:Y:S02]  /*f070*/  ULOP3.LUT UR4, UR4, 0x1, URZ, 0xc0, !UPT ;  /* 0x0000000104047892 */ /* 0x000fe4000f8ec03f */
[----:B------:R-:W-:-:S02]  /*f080*/  UISETP.LT.U32.AND UP0, UPT, UR37, 0x4, UP0 ;  /* 0x000000042500788c */ /* 0x000fc40008701070 */
[----:B------:R-:W-:Y:S02]  /*f090*/  UISETP.NE.U32.AND UP1, UPT, UR4, 0x1, UPT ;  /* 0x000000010400788c */ /* 0x000fe4000bf25070 */
[----:B------:R-:W-:Y:S02]  /*f0a0*/  USEL UR5, URZ, 0x1, !UP0 ;  /* 0x000000013f057887 */ /* 0x000fe4000c000000 */
[----:B------:R-:W-:Y:S02]  /*f0b0*/  UISETP.GT.U32.AND UP1, UPT, UR37, 0x3, !UP1 ;  /* 0x000000032500788c */ /* 0x000fe4000cf24070 */
[----:B------:R-:W-:Y:S02]  /*f0c0*/  ULOP3.LUT UR15, UR15, 0x3, URZ, 0xc0, !UPT ;  /* 0x000000030f0f7892 */ /* 0x000fe4000f8ec03f */
[----:B------:R-:W-:-:S04]  /*f0d0*/  USEL UR4, URZ, 0x1, !UP1 ;  /* 0x000000013f047887 */ /* 0x000fc8000c800000 */
[----:B------:R-:W-:Y:S01]  /*f0e0*/  ULOP3.LUT UR21, UR4, UR21, UR5, 0x96, !UPT ;  /* 0x0000001504157292 */ /* 0x000fe2000f8e9605 */
[----:B------:R-:W-:Y:S11]  /*f0f0*/  @P0 BRA `(.L_x_300) ;  /* 0xffffff2400c40947 */ /* 0x000ff6000383ffff */
[----:B------:R-:W-:Y:S05]  /*f100*/  EXIT ;  /* 0x000000000000794d */ /* 0x000fea0003800000 */
.L_x_16:
[----:B------:R-:W-:-:S08]  /*f110*/  ISETP.NE.AND P0, PT, RZ, UR6, PT ;  /* 0x00000006ff007c0c */ /* 0x000fd0000bf05270 */
[----:B0-2---:R-:W0:-:S00]  /*f120*/  USETMAXREG.DEALLOC.CTAPOOL 0x28 ;  /* 0x00000028000079c8 */ /* 0x005e0000080e0500 */
[----:B------:R-:W-:Y:S05]  /*f130*/  @P0 EXIT ;  /* 0x000000000000094d */ /* 0x000fea0003800000 */
[----:B0-----:R-:W-:Y:S01]  /*f140*/  LOP3.LUT P0, RZ, R0, 0xff, RZ, 0xc0, !PT ;  /* 0x000000ff00ff7812 */ /* 0x001fe2000780c0ff */
[----:B------:R-:W-:Y:S02]  /*f150*/  IMAD.MOV.U32 R8, RZ, RZ, 0x1 ;  /* 0x00000001ff087424 */ /* 0x000fe400078e00ff */
[----:B------:R-:W-:-:S10]  /*f160*/  IMAD.MOV.U32 R0, RZ, RZ, RZ ;  /* 0x000000ffff007224 */ /* 0x000fd400078e00ff */
[----:B------:R-:W-:Y:S05]  /*f170*/  @!P0 BRA `(.L_x_301) ;  /* 0x0000000c006c8947 */ /* 0x000fea0003800000 */
[----:B------:R-:W0:Y:S01]  /*f180*/  S2R R11, SR_CgaCtaId ;  /* 0x00000000000b7919 */ /* 0x000e220000008800 */
[----:B------:R-:W-:Y:S01]  /*f190*/  LOP3.LUT P0, RZ, R2, 0x1f, RZ, 0xc0, !PT ;  /* 0x0000001f02ff7812 */ /* 0x000fe2000780c0ff */
[----:B------:R-:W-:Y:S01]  /*f1a0*/  ULDC UR5, c[0x0][0x658] ;  /* 0x0001960000057ab9 */ /* 0x000fe20000000800 */
[----:B------:R-:W-:Y:S01]  /*f1b0*/  UMOV UR6, 0xffffffff ;  /* 0xffffffff00067882 */ /* 0x000fe20000000000 */
[----:B------:R-:W-:Y:S01]  /*f1c0*/  BSSY B0, `(.L_x_301) ;  /* 0x00000d6000007945 */ /* 0x000fe20003800000 */
[----:B------:R-:W-:Y:S01]  /*f1d0*/  USHF.L.U32 UR6, UR6, UR5, URZ ;  /* 0x0000000506067299 */ /* 0x000fe2000800063f */
[C---:B------:R-:W-:Y:S01]  /*f1e0*/  ISETP.NE.AND P3, PT, R3.reuse, RZ, PT ;  /* 0x000000ff0300720c */ /* 0x040fe20003f65270 */
[----:B------:R-:W-:Y:S01]  /*f1f0*/  IMAD.MOV.U32 R9, RZ, RZ, 0x1 ;  /* 0x00000001ff097424 */ /* 0x000fe200078e00ff */
[----:B------:R-:W-:Y:S01]  /*f200*/  ISETP.NE.OR P0, PT, R3, RZ, !P0 ;  /* 0x000000ff0300720c */ /* 0x000fe20004705670 */
[----:B------:R-:W-:Y:S01]  /*f210*/  IMAD.MOV.U32 R8, RZ, RZ, 0x1 ;  /* 0x00000001ff087424 */ /* 0x000fe200078e00ff */
[----:B------:R-:W-:Y:S01]  /*f220*/  ULDC UR4, c[0x0][0x600] ;  /* 0x0001800000047ab9 */ /* 0x000fe20000000800 */
[----:B------:R-:W-:Y:S01]  /*f230*/  IMAD.MOV.U32 R0, RZ, RZ, RZ ;  /* 0x000000ffff007224 */ /* 0x000fe200078e00ff */
[----:B------:R-:W-:Y:S01]  /*f240*/  UMOV UR8, 0x1 ;  /* 0x0000000100087882 */ /* 0x000fe20000000000 */
[----:B------:R-:W-:-:S02]  /*f250*/  UIADD3 UR26, UR14, 0x1, URZ ;  /* 0x000000010e1a7890 */ /* 0x000fc4000fffe03f */
[----:B------:R-:W-:Y:S02]  /*f260*/  ULOP3.LUT UR27, UR7, 0x2, URZ, 0xfc, !UPT ;  /* 0x00000002071b7892 */ /* 0x000fe4000f8efc3f */
[----:B------:R-:W-:Y:S02]  /*f270*/  UIADD3 UR4, UR4, -0x1, URZ ;  /* 0xffffffff04047890 */ /* 0x000fe4000fffe03f */
[----:B------:R-:W-:Y:S02]  /*f280*/  USHF.L.U32 UR5, UR8, UR5, URZ ;  /* 0x0000000508057299 */ /* 0x000fe4000800063f */
[----:B------:R-:W-:Y:S01]  /*f290*/  ULOP3.LUT UR6, URZ, UR6, URZ, 0x33, !UPT ;  /* 0x000000063f067292 */ /* 0x000fe2000f8e333f */
[----:B------:R-:W-:Y:S01]  /*f2a0*/  ULDC.64 UR22, c[0x0][0x198] ;  /* 0x0000660000167ab9 */ /* 0x000fe20000000a00 */
[C---:B0-----:R-:W-:Y:S02]  /*f2b0*/  IMAD.SHL.U32 R10, R11.reuse, 0x80, RZ ;  /* 0x000000800b0a7824 */ /* 0x041fe400078e00ff */
[----:B------:R-:W-:-:S03]  /*f2c0*/  IMAD.SHL.U32 R11, R11, 0x1000, RZ ;  /* 0x000010000b0b7824 */ /* 0x000fc600078e00ff */
[----:B------:R-:W-:Y:S02]  /*f2d0*/  LOP3.LUT R10, R10, 0x80, RZ, 0xc0, !PT ;  /* 0x000000800a0a7812 */ /* 0x000fe400078ec0ff */
[----:B------:R-:W-:-:S07]  /*f2e0*/  LOP3.LUT R11, R11, 0x1000, RZ, 0xc0, !PT ;  /* 0x000010000b0b7812 */ /* 0x000fce00078ec0ff */
.L_x_313:
[----:B------:R-:W-:-:S03]  /*f2f0*/  UMOV UR8, 0xffffffff ;  /* 0xffffffff00087882 */ /* 0x000fc60000000000 */
[----:B01----:R-:W-:Y:S05]  /*f300*/  BRA.DIV UR8, `(.L_x_302) ;  /* 0x0000001208347947 */ /* 0x003fea000b800000 */
[----:B------:R-:W-:-:S13]  /*f310*/  ELECT P1, URZ, PT ;  /* 0x00000000003f782f */ /* 0x000fda0003820000 */
.L_x_326:
[----:B------:R-:W0:Y:S01]  /*f320*/  LDC R2, c[0x0][0x28c] ;  /* 0x0000a300ff027b82 */ /* 0x000e220000000800 */
[----:B------:R-:W-:Y:S01]  /*f330*/  BSSY B1, `(.L_x_303) ;  /* 0x000003d000017945 */ /* 0x000fe20003800000 */
[----:B0-----:R-:W-:-:S13]  /*f340*/  ISETP.LT.OR P1, PT, R2, 0x1, !P1 ;  /* 0x000000010200780c */ /* 0x001fda0004f21670 */
[----:B------:R-:W-:Y:S05]  /*f350*/  @P1 BRA `(.L_x_304) ;  /* 0x0000000000e81947 */ /* 0x000fea0003800000 */
[----:B------:R-:W2:Y:S04]  /*f360*/  LDL.LU R4, [R1+0x90] ;  /* 0x0000900001047983 */ /* 0x000ea80000300800 */
[----:B------:R-:W3:Y:S01]  /*f370*/  LDL.LU R3, [R1+0x8c] ;  /* 0x00008c0001037983 */ /* 0x000ee20000300800 */
[----:B------:R-:W-:Y:S02]  /*f380*/  IMAD.MOV.U32 R14, RZ, RZ, RZ ;  /* 0x000000ffff0e7224 */ /* 0x000fe400078e00ff */
[----:B------:R-:W-:Y:S02]  /*f390*/  IMAD.U32 R15, RZ, RZ, UR26 ;  /* 0x0000001aff0f7e24 */ /* 0x000fe4000f8e00ff */
[----:B------:R-:W-:Y:S02]  /*f3a0*/  IMAD.MOV.U32 R2, RZ, RZ, R8 ;  /* 0x000000ffff027224 */ /* 0x000fe400078e0008 */
[----:B--2---:R-:W-:-:S02]  /*f3b0*/  IMAD R6, R4, 0x100, R10 ;  /* 0x0000010004067824 */ /* 0x004fc400078e020a */
[----:B------:R-:W-:Y:S02]  /*f3c0*/  IMAD.MOV.U32 R4, RZ, RZ, R0 ;  /* 0x000000ffff047224 */ /* 0x000fe400078e0000 */
[----:B---3--:R-:W-:-:S07]  /*f3d0*/  IMAD.SHL.U32 R7, R3, 0x40, RZ ;  /* 0x0000004003077824 */ /* 0x008fce00078e00ff */
.L_x_308:
[----:B------:R-:W0:Y:S01]  /*f3e0*/  S2R R12, SR_CgaCtaId ;  /* 0x00000000000c7919 */ /* 0x000e220000008800 */
[----:B------:R-:W-:Y:S01]  /*f3f0*/  MOV R3, 0x400 ;  /* 0x0000040000037802 */ /* 0x000fe20000000f00 */
[----:B------:R-:W1:Y:S03]  /*f400*/  @!P3 LDC R5, c[0x0][0x500] ;  /* 0x00014000ff05bb82 */ /* 0x000e660000000800 */
[----:B0-----:R-:W-:Y:S02]  /*f410*/  LEA R13, R12, R3, 0x18 ;  /* 0x000000030c0d7211 */ /* 0x001fe400078ec0ff */
[----:B------:R-:W-:-:S03]  /*f420*/  SHF.L.U32 R3, R2, 0x1f, RZ ;  /* 0x0000001f02037819 */ /* 0x000fc600000006ff */
[----:B------:R-:W-:-:S04]  /*f430*/  IMAD R12, R4, 0x8, R13 ;  /* 0x00000008040c7824 */ /* 0x000fc800078e020d */
[----:B------:R-:W0:Y:S02]  /*f440*/  SYNCS.PHASECHK.TRANS64.TRYWAIT P1, [R12+URZ+0x20], R3 ;  /* 0x000020030c0075a7 */ /* 0x000e24000802017f */
[----:B01----:R-:W-:Y:S05]  /*f450*/  @!P1 BRA `(.L_x_305) ;  /* 0x0000001000009947 */ /* 0x003fea0003800000 */
.L_x_327:
[----:B------:R-:W-:Y:S01]  /*f460*/  UPRMT UR8, UR27, 0x9910, URZ ;  /* 0x000099101b087896 */ /* 0x000fe2000800003f */
[----:B------:R1:W-:Y:S03]  /*f470*/  @!P3 SYNCS.ARRIVE.TRANS64 RZ, [R12+URZ], R5 ;  /* 0x000000050cffb9a7 */ /* 0x0003e6000800003f */
[----:B------:R-:W-:-:S06]  /*f480*/  UISETP.NE.AND UP0, UPT, UR8, 0x2, UPT ;  /* 0x000000020800788c */ /* 0x000fcc000bf05270 */
[----:B------:R-:W-:-:S13]  /*f490*/  PLOP3.LUT P1, PT, PT, PT, UP0, 0x80, 0x0 ;  /* 0x000000000000781c */ /* 0x000fda0003f2f008 */
[----:B-1----:R-:W-:Y:S05]  /*f4a0*/  @P1 BRA `(.L_x_306) ;  /* 0x0000000000041947 */ /* 0x002fea0003800000 */
[----:B------:R-:W-:Y:S01]  /*f4b0*/  BPT.TRAP 0x1 ;  /* 0x000000040000795c */ /* 0x000fe20000300000 */
.L_x_306:
[----:B------:R-:W-:Y:S05]  /*f4c0*/  @P0 BRA `(.L_x_307) ;  /* 0x0000000000040947 */ /* 0x000fea0003800000 */
[----:B------:R-:W-:Y:S01]  /*f4d0*/  BPT.TRAP 0x1 ;  /* 0x000000040000795c */ /* 0x000fe20000300000 */
.L_x_307:
[----:B------:R-:W2:Y:S01]  /*f4e0*/  LDL R16, [R1+0x7c] ;  /* 0x00007c0001107983 */ /* 0x000ea20000100800 */
[C---:B0-----:R-:W-:Y:S01]  /*f4f0*/  IMAD R3, R4.reuse, 0x800, R13 ;  /* 0x0000080004037824 */ /* 0x041fe200078e020d */
[----:B------:R-:W-:Y:S01]  /*f500*/  R2UR UR15, R13 ;  /* 0x000000000d0f72ca */ /* 0x000fe200000e0000 */
[----:B------:R-:W-:Y:S01]  /*f510*/  IMAD R5, R4, 0x2000, R11 ;  /* 0x0000200004057824 */ /* 0x000fe200078e020b */
[----:B------:R-:W-:Y:S01]  /*f520*/  R2UR UR20, R7 ;  /* 0x00000000071472ca */ /* 0x000fe200000e0000 */
[----:B------:R-:W-:Y:S01]  /*f530*/  VIADD R15, R15, 0xffffffff ;  /* 0xffffffff0f0f7836 */ /* 0x000fe20000000000 */
[----:B------:R-:W-:Y:S01]  /*f540*/  R2UR UR8, R3 ;  /* 0x00000000030872ca */ /* 0x000fe200000e0000 */
[----:B------:R-:W-:Y:S01]  /*f550*/  UIADD3 UR16, UP0, UR22, 0xf0, URZ ;  /* 0x000000f016107890 */ /* 0x000fe2000ff1e03f */
[----:B------:R-:W-:Y:S01]  /*f560*/  R2UR UR11, R5 ;  /* 0x00000000050b72ca */ /* 0x000fe200000e0000 */
[----:B------:R-:W-:Y:S01]  /*f570*/  UIADD3 UR28, UP1, UR22, 0x1f0, URZ ;  /* 0x000001f0161c7890 */ /* 0x000fe2000ff3e03f */
[----:B------:R-:W-:Y:S01]  /*f580*/  R2UR UR9, R12 ;  /* 0x000000000c0972ca */ /* 0x000fe200000e0000 */
[----:B------:R-:W-:Y:S01]  /*f590*/  UIADD3.X UR17, URZ, UR23, URZ, UP0, !UPT ;  /* 0x000000173f117290 */ /* 0x000fe200087fe43f */
[----:B------:R-:W-:Y:S01]  /*f5a0*/  R2UR UR10, R14 ;  /* 0x000000000e0a72ca */ /* 0x000fe200000e0000 */
[----:B------:R-:W-:Y:S01]  /*f5b0*/  VIADD R4, R4, 0x1 ;  /* 0x0000000104047836 */ /* 0x000fe20000000000 */
[----:B------:R-:W-:Y:S01]  /*f5c0*/  R2UR UR21, R6 ;  /* 0x00000000061572ca */ /* 0x000fe200000e0000 */
[----:B------:R-:W-:Y:S01]  /*f5d0*/  UIADD3.X UR29, URZ, UR23, URZ, UP1, !UPT ;  /* 0x000000173f1d7290 */ /* 0x000fe20008ffe43f */
[----:B------:R-:W-:Y:S01]  /*f5e0*/  ISETP.GT.AND P2, PT, R15, 0x1, PT ;  /* 0x000000010f00780c */ /* 0x000fe20003f44270 */
[----:B------:R-:W-:Y:S01]  /*f5f0*/  UMOV UR18, 0x0 ;  /* 0x0000000000127882 */ /* 0x000fe20000000000 */
[----:B------:R-:W-:Y:S01]  /*f600*/  UMOV UR19, 0x10000000 ;  /* 0x1000000000137882 */ /* 0x000fe20000000000 */
[----:B------:R-:W-:Y:S01]  /*f610*/  UIADD3 UR8, UR8, 0x180, URZ ;  /* 0x0000018008087890 */ /* 0x000fe2000fffe03f */
[----:B------:R-:W-:Y:S01]  /*f620*/  ISETP.NE.AND P1, PT, R4, 0x4, PT ;  /* 0x000000040400780c */ /* 0x000fe20003f25270 */
[----:B------:R-:W-:Y:S01]  /*f630*/  UIADD3 UR15, UR15, 0x2180, UR11 ;  /* 0x000021800f0f7890 */ /* 0x000fe2000fffe00b */
[----:B------:R-:W-:Y:S01]  /*f640*/  VIADD R14, R14, 0x20 ;  /* 0x000000200e0e7836 */ /* 0x000fe20000000000 */
[----:B------:R-:W-:Y:S01]  /*f650*/  UMOV UR30, 0x30000 ;  /* 0x00030000001e7882 */ /* 0x000fe20000000000 */
[----:B------:R-:W-:Y:S01]  /*f660*/  UMOV UR11, UR20 ;  /* 0x00000014000b7c82 */ /* 0x000fe20008000000 */
[----:B------:R-:W-:-:S02]  /*f670*/  SEL R3, RZ, 0x1, P1 ;  /* 0x00000001ff037807 */ /* 0x000fc40000800000 */
[----:B------:R-:W-:Y:S02]  /*f680*/  SEL R4, R4, RZ, P1 ;  /* 0x000000ff04047207 */ /* 0x000fe40000800000 */
[----:B------:R-:W-:Y:S02]  /*f690*/  LOP3.LUT R2, R2, R3, RZ, 0x3c, !PT ;  /* 0x0000000302027212 */ /* 0x000fe400078e3cff */
[----:B--2---:R-:W-:-:S13]  /*f6a0*/  R2UR UR12, R16 ;  /* 0x00000000100c72ca */ /* 0x004fda00000e0000 */
[----:B------:R0:W-:Y:S02]  /*f6b0*/  UTMALDG.3D [UR8], [UR16], desc[UR18] ;  /* 0x00001208100075b4 */ /* 0x0001e40008011000 */
[----:B0-----:R-:W-:Y:S01]  /*f6c0*/  UMOV UR11, UR21 ;  /* 0x00000015000b7c82 */ /* 0x001fe20008000000 */
[----:B------:R-:W-:Y:S02]  /*f6d0*/  UMOV UR8, UR15 ;  /* 0x0000000f00087c82 */ /* 0x000fe40008000000 */
[----:B------:R0:W-:Y:S02]  /*f6e0*/  UTMALDG.3D.MULTICAST [UR8], [UR28], UR30, desc[UR18] ;  /* 0x000012081c0073b4 */ /* 0x0001e4000801181e */
[----:B0-----:R-:W-:Y:S05]  /*f6f0*/  @P2 BRA `(.L_x_308) ;  /* 0xfffffffc00382947 */ /* 0x001fea000383ffff */
.L_x_304:
[----:B------:R-:W-:Y:S05]  /*f700*/  BSYNC B1 ;  /* 0x0000000000017941 */ /* 0x000fea0003800000 */
.L_x_303:
[----:B------:R-:W2:Y:S01]  /*f710*/  LDL.LU R17, [R1+0x84] ;  /* 0x0000840001117983 */ /* 0x000ea20000300800 */
[----:B------:R-:W-:Y:S01]  /*f720*/  LOP3.LUT P4, RZ, R9, 0xff, RZ, 0xc0, !PT ;  /* 0x000000ff09ff7812 */ /* 0x000fe2000788c0ff */
[----:B------:R-:W-:Y:S01]  /*f730*/  VIADD R0, R0, UR14 ;  /* 0x0000000e00007c36 */ /* 0x000fe20008000000 */
[----:B------:R-:W-:Y:S01]  /*f740*/  ULDC.64 UR8, c[0x0][0x650] ;  /* 0x0001940000087ab9 */ /* 0x000fe20000000a00 */
[----:B------:R-:W3:Y:S01]  /*f750*/  LDL.LU R16, [R1+0x88] ;  /* 0x0000880001107983 */ /* 0x000ee20000300800 */
[----:B------:R-:W-:Y:S01]  /*f760*/  IMAD.MOV.U32 R5, RZ, RZ, -0x1 ;  /* 0xffffffffff057424 */ /* 0x000fe200078e00ff */
[----:B------:R-:W-:Y:S01]  /*f770*/  BSSY B1, `(.L_x_309) ;  /* 0x0000078000017945 */ /* 0x000fe20003800000 */
[----:B------:R-:W-:Y:S02]  /*f780*/  SHF.R.U32.HI R2, RZ, 0x2, R0 ;  /* 0x00000002ff027819 */ /* 0x000fe40000011600 */
[----:B------:R-:W-:Y:S02]  /*f790*/  ISETP.GT.U32.AND P1, PT, R0, 0x3, PT ;  /* 0x000000030000780c */ /* 0x000fe40003f24070 */
[----:B------:R-:W-:-:S02]  /*f7a0*/  LOP3.LUT R2, R2, 0x1, RZ, 0xc0, !PT ;  /* 0x0000000102027812 */ /* 0x000fc400078ec0ff */
[----:B------:R-:W-:Y:S01]  /*f7b0*/  LOP3.LUT R0, R0, 0x3, RZ, 0xc0, !PT ;  /* 0x0000000300007812 */ /* 0x000fe200078ec0ff */
[----:B------:R-:W0:Y:S01]  /*f7c0*/  @P4 S2R R4, SR_CgaCtaId ;  /* 0x0000000000044919 */ /* 0x000e220000008800 */
[----:B------:R-:W-:Y:S02]  /*f7d0*/  @P4 MOV R3, 0x400 ;  /* 0x0000040000034802 */ /* 0x000fe40000000f00 */
[----:B------:R-:W-:Y:S02]  /*f7e0*/  ISETP.NE.U32.AND P2, PT, R2, 0x1, PT ;  /* 0x000000010200780c */ /* 0x000fe40003f45070 */
[----:B------:R-:W-:Y:S02]  /*f7f0*/  PRMT R9, RZ, 0x7610, R9 ;  /* 0x00007610ff097816 */ /* 0x000fe40000000009 */
[----:B0-----:R-:W-:Y:S01]  /*f800*/  @P4 LEA R3, R4, R3, 0x18 ;  /* 0x0000000304034211 */ /* 0x001fe200078ec0ff */
[----:B------:R-:W-:-:S03]  /*f810*/  IMAD.U32 R4, RZ, RZ, UR14 ;  /* 0x0000000eff047e24 */ /* 0x000fc6000f8e00ff */
[----:B------:R0:W-:Y:S02]  /*f820*/  @P4 SYNCS.ARRIVE.TRANS64.A1T0 RZ, [R3+URZ+0x78], RZ ;  /* 0x000078ff03ff49a7 */ /* 0x0001e4000810003f */
[C---:B------:R-:W-:Y:S02]  /*f830*/  ISETP.LT.U32.AND P1, PT, R4.reuse, 0x4, P1 ;  /* 0x000000040400780c */ /* 0x040fe40000f21070 */
[----:B------:R-:W-:Y:S01]  /*f840*/  ISETP.GT.U32.AND P2, PT, R4, 0x3, !P2 ;  /* 0x000000030400780c */ /* 0x000fe20005744070 */
[----:B------:R-:W-:Y:S01]  /*f850*/  IMAD.MOV.U32 R4, RZ, RZ, -0x1 ;  /* 0xffffffffff047424 */ /* 0x000fe200078e00ff */
[----:B0-----:R-:W-:Y:S02]  /*f860*/  SEL R3, RZ, 0x1, !P1 ;  /* 0x00000001ff037807 */ /* 0x001fe40004800000 */
[----:B------:R-:W-:-:S04]  /*f870*/  SEL R2, RZ, 0x1, !P2 ;  /* 0x00000001ff027807 */ /* 0x000fc80005000000 */
[----:B------:R-:W-:Y:S01]  /*f880*/  LOP3.LUT R8, R2, R8, R3, 0x96, !PT ;  /* 0x0000000802087212 */ /* 0x000fe200078e9603 */
[----:B------:R-:W-:Y:S01]  /*f890*/  IMAD.MOV.U32 R3, RZ, RZ, -0x1 ;  /* 0xffffffffff037424 */ /* 0x000fe200078e00ff */
[----:B------:R-:W-:Y:S02]  /*f8a0*/  PRMT R2, RZ, 0x7610, R2 ;  /* 0x00007610ff027816 */ /* 0x000fe40000000002 */
[----:B---3--:R-:W-:-:S04]  /*f8b0*/  IADD3 R16, P4, R16, UR24, RZ ;  /* 0x0000001810107c10 */ /* 0x008fc8000ff9e0ff */
[----:B--2---:R-:W-:Y:S01]  /*f8c0*/  IADD3.X R17, R17, UR13, RZ, P4, !PT ;  /* 0x0000000d11117c10 */ /* 0x004fe2000a7fe4ff */
[----:B------:R0:W-:Y:S01]  /*f8d0*/  STL [R1+0x88], R16 ;  /* 0x0000881001007387 */ /* 0x0001e20000100800 */
[----:B------:R-:W-:-:S03]  /*f8e0*/  ISETP.GE.U32.AND P4, PT, R16, UR8, PT ;  /* 0x0000000810007c0c */ /* 0x000fc6000bf86070 */
[----:B------:R0:W-:Y:S01]  /*f8f0*/  STL [R1+0x84], R17 ;  /* 0x0000841101007387 */ /* 0x0001e20000100800 */
[----:B------:R-:W-:-:S03]  /*f900*/  ISETP.GE.U32.AND.EX P1, PT, R17, UR9, PT, P4 ;  /* 0x0000000911007c0c */ /* 0x000fc6000bf26140 */
[----:B------:R0:W-:Y:S04]  /*f910*/  STL [R1+0x8c], R5 ;  /* 0x00008c0501007387 */ /* 0x0001e80000100800 */
[----:B------:R0:W-:Y:S04]  /*f920*/  STL [R1+0x90], R4 ;  /* 0x0000900401007387 */ /* 0x0001e80000100800 */
[----:B------:R0:W-:Y:S02]  /*f930*/  STL [R1+0x7c], R3 ;  /* 0x00007c0301007387 */ /* 0x0001e40000100800 */
[----:B------:R-:W-:Y:S05]  /*f940*/  @P1 BRA `(.L_x_310) ;  /* 0x0000000400681947 */ /* 0x000fea0003800000 */
[----:B------:R-:W0:Y:S01]  /*f950*/  S2UR UR8, SR_CTAID.X ;  /* 0x00000000000879c3 */ /* 0x000e220000002500 */
[----:B------:R-:W-:Y:S01]  /*f960*/  ULDC.64 UR10, c[0x0][0x628] ;  /* 0x00018a00000a7ab9 */ /* 0x000fe20000000a00 */
[----:B------:R-:W-:Y:S01]  /*f970*/  ULDC UR9, c[0x0][0x150] ;  /* 0x0000540000097ab9 */ /* 0x000fe20000000800 */
[----:B------:R-:W-:Y:S01]  /*f980*/  ISETP.NE.U32.AND P1, PT, RZ, UR10, PT ;  /* 0x0000000aff007c0c */ /* 0x000fe2000bf25070 */
[----:B------:R-:W-:Y:S01]  /*f990*/  ULDC UR12, c[0x0][0x630] ;  /* 0x00018c00000c7ab9 */ /* 0x000fe20000000800 */
[----:B------:R-:W-:Y:S01]  /*f9a0*/  ULDC UR16, c[0x0][0x154] ;  /* 0x0000550000107ab9 */ /* 0x000fe20000000800 */
[----:B------:R-:W-:Y:S01]  /*f9b0*/  IMAD.MOV.U32 R2, RZ, RZ, R16 ;  /* 0x000000ffff027224 */ /* 0x000fe200078e0010 */
[----:B------:R-:W-:Y:S01]  /*f9c0*/  ISETP.NE.AND.EX P1, PT, RZ, UR11, PT, P1 ;  /* 0x0000000bff007c0c */ /* 0x000fe2000bf25310 */
[----:B------:R-:W1:Y:S01]  /*f9d0*/  S2UR UR15, SR_CTAID.Y ;  /* 0x00000000000f79c3 */ /* 0x000e620000002600 */
[----:B0-----:R-:W-:-:S05]  /*f9e0*/  I2FP.F32.U32 R3, UR8 ;  /* 0x0000000800037c45 */ /* 0x001fca0008201000 */
[----:B------:R-:W-:Y:S01]  /*f9f0*/  FMUL R14, R3, UR9 ;  /* 0x00000009030e7c20 */ /* 0x000fe20008400000 */
[----:B------:R-:W-:-:S05]  /*fa00*/  IMAD.MOV.U32 R3, RZ, RZ, R17 ;  /* 0x000000ffff037224 */ /* 0x000fca00078e0011 */
[----:B------:R-:W-:Y:S05]  /*fa10*/  @!P1 BRA `(.L_x_311) ;  /* 0x0000000000289947 */ /* 0x000fea0003800000 */
[----:B------:R-:W-:Y:S02]  /*fa20*/  ULDC UR9, c[0x0][0x634] ;  /* 0x00018d0000097ab9 */ /* 0x000fe40000000800 */
[----:B------:R-:W-:-:S05]  /*fa30*/  IADD3 R7, P1, R16, UR9, RZ ;  /* 0x0000000910077c10 */ /* 0x000fca000ff3e0ff */
[----:B------:R-:W-:-:S04]  /*fa40*/  IMAD.X R13, RZ, RZ, R17, P1 ;  /* 0x000000ffff0d7224 */ /* 0x000fc800008e0611 */
[----:B------:R-:W-:-:S04]  /*fa50*/  IMAD.WIDE.U32 R4, R13, UR10, RZ ;  /* 0x0000000a0d047c25 */ /* 0x000fc8000f8e00ff */
[----:B------:R-:W-:-:S04]  /*fa60*/  IMAD.WIDE.U32 R4, P1, R7, UR11, R4 ;  /* 0x0000000b07047c25 */ /* 0x000fc8000f820004 */
[----:B------:R-:W-:-:S04]  /*fa70*/  IMAD.WIDE.U32 R6, R7, UR10, RZ ;  /* 0x0000000a07067c25 */ /* 0x000fc8000f8e00ff */
[----:B------:R-:W-:Y:S01]  /*fa80*/  IMAD.X R3, RZ, RZ, RZ, P1 ;  /* 0x000000ffff037224 */ /* 0x000fe200008e06ff */
[----:B------:R-:W-:Y:S01]  /*fa90*/  IADD3 RZ, P1, R7, R4, RZ ;  /* 0x0000000407ff7210 */ /* 0x000fe20007f3e0ff */
[----:B------:R-:W-:-:S04]  /*faa0*/  IMAD.MOV.U32 R2, RZ, RZ, R5 ;  /* 0x000000ffff027224 */ /* 0x000fc800078e0005 */
[----:B------:R-:W-:-:S08]  /*fab0*/  IMAD.WIDE.U32.X R2, R13, UR11, R2, P1 ;  /* 0x0000000b0d027c25 */ /* 0x000fd000088e0402 */
.L_x_311:
[--C-:B------:R-:W-:Y:S01]  /*fac0*/  SHF.R.U64 R12, R2, UR12, R3.reuse ;  /* 0x0000000c020c7c19 */ /* 0x100fe20008001203 */
[----:B------:R-:W0:Y:S01]  /*fad0*/  F2I.U32.TRUNC.NTZ R14, R14 ;  /* 0x0000000e000e7305 */ /* 0x000e22000020f000 */
[----:B------:R-:W-:Y:S01]  /*fae0*/  SHF.R.U32.HI R2, RZ, UR12, R3 ;  /* 0x0000000cff027c19 */ /* 0x000fe20008011603 */
[----:B------:R-:W-:Y:S01]  /*faf0*/  ULDC.64 UR10, c[0x0][0x620] ;  /* 0x00018800000a7ab9 */ /* 0x000fe20000000a00 */
[----:B------:R-:W-:Y:S01]  /*fb00*/  IADD3 R5, P1, RZ, -R12, RZ ;  /* 0x8000000cff057210 */ /* 0x000fe20007f3e0ff */
[----:B------:R-:W-:Y:S01]  /*fb10*/  IMAD.MOV.U32 R3, RZ, RZ, R17 ;  /* 0x000000ffff037224 */ /* 0x000fe200078e0011 */
[----:B-1----:R-:W-:Y:S01]  /*fb20*/  I2FP.F32.U32 R4, UR15 ;  /* 0x0000000f00047c45 */ /* 0x002fe20008201000 */
[----:B------:R-:W1:Y:S01]  /*fb30*/  LDC R13, c[0x0][0x610] ;  /* 0x00018400ff0d7b82 */ /* 0x000e620000000800 */
[----:B------:R-:W-:Y:S01]  /*fb40*/  ULDC UR12, c[0x0][0x658] ;  /* 0x00019600000c7ab9 */ /* 0x000fe20000000800 */
[----:B------:R-:W-:Y:S01]  /*fb50*/  IMAD.X R2, RZ, RZ, ~R2, P1 ;  /* 0x000000ffff027224 */ /* 0x000fe200008e0e02 */
[----:B------:R-:W-:Y:S01]  /*fb60*/  ULDC UR18, c[0x0][0x648] ;  /* 0x0001920000127ab9 */ /* 0x000fe20000000800 */
[----:B------:R-:W-:Y:S01]  /*fb70*/  FMUL R6, R4, UR16 ;  /* 0x0000001004067c20 */ /* 0x000fe20008400000 */
[----:B------:R-:W-:Y:S01]  /*fb80*/  ULDC.64 UR16, c[0x0][0x640] ;  /* 0x0001900000107ab9 */ /* 0x000fe20000000a00 */
[----:B------:R-:W-:Y:S01]  /*fb90*/  IMAD R4, R2, UR10, RZ ;  /* 0x0000000a02047c24 */ /* 0x000fe2000f8e02ff */
[----:B------:R-:W-:Y:S01]  /*fba0*/  ISETP.NE.U32.AND P1, PT, RZ, UR16, PT ;  /* 0x00000010ff007c0c */ /* 0x000fe2000bf25070 */
[----:B------:R-:W-:Y:S01]  /*fbb0*/  IMAD.MOV.U32 R2, RZ, RZ, R16 ;  /* 0x000000ffff027224 */ /* 0x000fe200078e0010 */
[----:B0-----:R-:W-:Y:S01]  /*fbc0*/  R2UR UR9, R14 ;  /* 0x000000000e0972ca */ /* 0x001fe200000e0000 */
[----:B------:R-:W0:Y:S01]  /*fbd0*/  F2I.U32.TRUNC.NTZ R6, R6 ;  /* 0x0000000600067305 */ /* 0x000e22000020f000 */
[----:B------:R-:W-:Y:S01]  /*fbe0*/  ISETP.NE.AND.EX P1, PT, RZ, UR17, PT, P1 ;  /* 0x00000011ff007c0c */ /* 0x000fe2000bf25310 */
[----:B------:R-:W-:Y:S01]  /*fbf0*/  IMAD.WIDE.U32 R2, R5, UR10, R2 ;  /* 0x0000000a05027c25 */ /* 0x000fe2000f8e0002 */
[----:B------:R-:W-:-:S03]  /*fc00*/  ULDC UR10, c[0x0][0x618] ;  /* 0x00018600000a7ab9 */ /* 0x000fc60000000800 */
[----:B------:R-:W-:-:S04]  /*fc10*/  IMAD R5, R5, UR11, R4 ;  /* 0x0000000b05057c24 */ /* 0x000fc8000f8e0204 */
[----:B------:R-:W-:-:S05]  /*fc20*/  IMAD.IADD R3, R3, 0x1, R5 ;  /* 0x0000000103037824 */ /* 0x000fca00078e0205 */
[--C-:B------:R-:W-:Y:S02]  /*fc30*/  SHF.R.U64 R14, R2, UR10, R3.reuse ;  /* 0x0000000a020e7c19 */ /* 0x100fe40008001203 */
[----:B------:R-:W-:Y:S01]  /*fc40*/  SHF.R.U32.HI R3, RZ, UR10, R3 ;  /* 0x0000000aff037c19 */ /* 0x000fe20008011603 */
[----:B------:R-:W-:Y:S01]  /*fc50*/  ULDC UR10, c[0x0][0x608] ;  /* 0x00018200000a7ab9 */ /* 0x000fe20000000800 */
[----:B0-----:R-:W-:Y:S02]  /*fc60*/  R2UR UR11, R6 ;  /* 0x00000000060b72ca */ /* 0x001fe400000e0000 */
[--C-:B------:R-:W-:Y:S02]  /*fc70*/  SHF.R.U64 R16, R14, UR10, R3.reuse ;  /* 0x0000000a0e107c19 */ /* 0x100fe40008001203 */
[----:B------:R-:W-:Y:S01]  /*fc80*/  SHF.R.U32.HI R3, RZ, UR10, R3 ;  /* 0x0000000aff037c19 */ /* 0x000fe20008011603 */
[----:B------:R-:W-:-:S03]  /*fc90*/  UIADD3 UR10, -UR9, URZ, URZ ;  /* 0x0000003f090a7290 */ /* 0x000fc6000fffe13f */
[--C-:B------:R-:W-:Y:S01]  /*fca0*/  SHF.R.U64 R18, R16, UR12, R3.reuse ;  /* 0x0000000c10127c19 */ /* 0x100fe20008001203 */
[----:B------:R-:W-:Y:S01]  /*fcb0*/  ULDC UR9, c[0x0][0x144] ;  /* 0x0000510000097ab9 */ /* 0x000fe20000000800 */
[----:B------:R-:W-:-:S03]  /*fcc0*/  SHF.R.U32.HI R3, RZ, UR12, R3 ;  /* 0x0000000cff037c19 */ /* 0x000fc60008011603 */
[----:B------:R-:W-:Y:S01]  /*fcd0*/  IMAD.MOV.U32 R2, RZ, RZ, R18 ;  /* 0x000000ffff027224 */ /* 0x000fe200078e0012 */
[----:B------:R-:W-:Y:S06]  /*fce0*/  @!P1 BRA `(.L_x_312) ;  /* 0x0000000000289947 */ /* 0x000fec0003800000 */
        /* <DEDUP_REMOVED lines=10> */
.L_x_312:
[----:B------:R-:W-:Y:S01]  /*fd90*/  UIADD3 UR11, -UR11, URZ, URZ ;  /* 0x0000003f0b0b7290 */ /* 0x000fe2000fffe13f */
[----:B------:R-:W-:Y:S01]  /*fda0*/  SHF.R.U64 R3, R2, UR18, R3 ;  /* 0x0000001202037c19 */ /* 0x000fe20008001203 */
[----:B------:R-:W-:Y:S01]  /*fdb0*/  UIMAD UR8, UR9, UR10, UR8 ;  /* 0x0000000a090872a4 */ /* 0x000fe2000f8e0208 */
[----:B------:R-:W-:Y:S02]  /*fdc0*/  LOP3.LUT R2, R16, UR6, RZ, 0xc0, !PT ;  /* 0x0000000610027c12 */ /* 0x000fe4000f8ec0ff */
[----:B------:R-:W-:Y:S01]  /*fdd0*/  ULDC UR9, c[0x0][0x148] ;  /* 0x0000520000097ab9 */ /* 0x000fe20000000800 */
[----:B------:R-:W-:Y:S01]  /*fde0*/  IMAD.MOV R5, RZ, RZ, -R3 ;  /* 0x000000ffff057224 */ /* 0x000fe200078e0a03 */
[----:B------:R-:W-:Y:S01]  /*fdf0*/  @UP2 UIMAD UR8, UR9, UR11, UR15 ;  /* 0x0000000b090822a4 */ /* 0x000fe2000f8e020f */
[----:B------:R-:W-:Y:S01]  /*fe00*/  IMAD R4, R3, UR5, R2 ;  /* 0x0000000503047c24 */ /* 0x000fe2000f8e0202 */
[----:B------:R-:W-:Y:S01]  /*fe10*/  LOP3.LUT R3, R14, UR4, RZ, 0xc0, !PT ;  /* 0x000000040e037c12 */ /* 0x000fe2000f8ec0ff */
[----:B------:R-:W-:Y:S01]  /*fe20*/  ULDC UR9, c[0x0][0x638] ;  /* 0x00018e0000097ab9 */ /* 0x000fe20000000800 */
[----:B------:R-:W-:Y:S01]  /*fe30*/  PLOP3.LUT P1, PT, PT, PT, UP2, 0x80, 0x0 ;  /* 0x000000000000781c */ /* 0x000fe20003f2f028 */
[----:B------:R-:W-:-:S02]  /*fe40*/  IMAD R2, R5, UR9, R18 ;  /* 0x0000000905027c24 */ /* 0x000fc4000f8e0212 */
[----:B-1----:R-:W-:Y:S01]  /*fe50*/  IMAD R13, R4, R13, UR8 ;  /* 0x00000008040d7e24 */ /* 0x002fe2000f8e020d */
[----:B------:R-:W-:Y:S01]  /*fe60*/  ULDC UR8, c[0x0][0x600] ;  /* 0x0001800000087ab9 */ /* 0x000fe20000000800 */
[----:B------:R-:W-:Y:S02]  /*fe70*/  IMAD.MOV.U32 R5, RZ, RZ, 0x1 ;  /* 0x00000001ff057424 */ /* 0x000fe400078e00ff */
[----:B------:R-:W-:-:S03]  /*fe80*/  IMAD R4, R2, UR8, R3 ;  /* 0x0000000802047c24 */ /* 0x000fc6000f8e0203 */
[----:B------:R-:W-:Y:S02]  /*fe90*/  PRMT R2, R5, 0x7610, R2 ;  /* 0x0000761005027816 */ /* 0x000fe40000000002 */
[----:B------:R-:W-:Y:S02]  /*fea0*/  SEL R5, R4, R13, !P1 ;  /* 0x0000000d04057207 */ /* 0x000fe40004800000 */
[----:B------:R-:W-:-:S03]  /*feb0*/  SEL R3, R13, R4, !P1 ;  /* 0x000000040d037207 */ /* 0x000fc60004800000 */
[----:B------:R1:W-:Y:S04]  /*fec0*/  STL [R1+0x90], R5 ;  /* 0x0000900501007387 */ /* 0x0003e80000100800 */
[----:B------:R1:W-:Y:S04]  /*fed0*/  STL [R1+0x7c], R12 ;  /* 0x00007c0c01007387 */ /* 0x0003e80000100800 */
[----:B------:R1:W-:Y:S02]  /*fee0*/  STL [R1+0x8c], R3 ;  /* 0x00008c0301007387 */ /* 0x0003e40000100800 */
.L_x_310:
[----:B------:R-:W-:Y:S05]  /*fef0*/  BSYNC B1 ;  /* 0x0000000000017941 */ /* 0x000fea0003800000 */
.L_x_309:
[----:B------:R-:W-:-:S13]  /*ff00*/  LOP3.LUT P1, RZ, R2, 0xff, RZ, 0xc0, !PT ;  /* 0x000000ff02ff7812 */ /* 0x000fda000782c0ff */
[----:B------:R-:W-:Y:S05]  /*ff10*/  @P1 BRA `(.L_x_313) ;  /* 0xfffffff000f41947 */ /* 0x000fea000383ffff */
[----:B------:R-:W-:Y:S05]  /*ff20*/  BSYNC B0 ;  /* 0x0000000000007941 */ /* 0x000fea0003800000 */
.L_x_301:
[----:B------:R-:W-:-:S03]  /*ff30*/  UMOV UR8, 0xffffffff ;  /* 0xffffffff00087882 */ /* 0x000fc60000000000 */
[----:B------:R-:W-:Y:S05]  /*ff40*/  BRA.DIV UR8, `(.L_x_314) ;  /* 0x0000000608587947 */ /* 0x000fea000b800000 */
[----:B------:R-:W-:-:S13]  /*ff50*/  ELECT P0, URZ, PT ;  /* 0x00000000003f782f */ /* 0x000fda0003800000 */
.L_x_330:
[----:B------:R-:W-:Y:S04]  /*ff60*/  BSSY B0, `(.L_x_315) ;  /* 0x000002c000007945 */ /* 0x000fe80003800000 */
[----:B------:R-:W-:Y:S05]  /*ff70*/  @!P0 BRA `(.L_x_316) ;  /* 0x0000000000a88947 */ /* 0x000fea0003800000 */
[----:B------:R-:W-:-:S04]  /*ff80*/  ULOP3.LUT UR8, UR7, 0x2, URZ, 0xfc, !UPT ;  /* 0x0000000207087892 */ /* 0x000fc8000f8efc3f */
[----:B------:R-:W-:-:S06]  /*ff90*/  UISETP.NE.AND UP0, UPT, UR8, 0x3, UPT ;  /* 0x000000030800788c */ /* 0x000fcc000bf05270 */
[----:B------:R-:W-:-:S13]  /*ffa0*/  PLOP3.LUT P0, PT, PT, PT, UP0, 0x80, 0x0 ;  /* 0x000000000000781c */ /* 0x000fda0003f0f008 */
[----:B------:R-:W-:Y:S05]  /*ffb0*/  @!P0 BRA `(.L_x_317) ;  /* 0x0000000000048947 */ /* 0x000fea0003800000 */
[----:B------:R-:W-:Y:S01]  /*ffc0*/  BPT.TRAP 0x1 ;  /* 0x000000040000795c */ /* 0x000fe20000300000 */
.L_x_317:
[----:B01----:R-:W0:Y:S01]  /*ffd0*/  S2R R3, SR_CgaCtaId ;  /* 0x0000000000037919 */ /* 0x003e220000008800 */
[----:B------:R-:W-:-:S04]  /*ffe0*/  MOV R2, 0x400 ;  /* 0x0000040000027802 */ /* 0x000fc80000000f00 */
[----:B0-----:R-:W-:Y:S02]  /*fff0*/  LEA R3, R3, R2, 0x18 ;  /* 0x0000000203037211 */ /* 0x001fe400078ec0ff */
[----:B------:R-:W-:-:S03]  /*10000*/  SHF.L.U32 R2, R8, 0x1f, RZ ;  /* 0x0000001f08027819 */ /* 0x000fc600000006ff */
[----:B------:R-:W-:-:S04]  /*10010*/  VIADD R3, R3, 0x20 ;  /* 0x0000002003037836 */ /* 0x000fc80000000000 */
[C---:B------:R-:W-:Y:S02]  /*10020*/  IMAD R7, R0.reuse, 0x8, R3 ;  /* 0x0000000800077824 */ /* 0x040fe400078e0203 */
[----:B------:R-:W-:Y:S02]  /*10030*/  VIADD R0, R0, 0x1 ;  /* 0x0000000100007836 */ /* 0x000fe40000000000 */
[----:B------:R-:W0:Y:S03]  /*10040*/  SYNCS.PHASECHK.TRANS64.TRYWAIT P0, [R7+URZ], R2 ;  /* 0x00000002070075a7 */ /* 0x000e26000800017f */
[----:B------:R-:W-:-:S04]  /*10050*/  ISETP.NE.AND P1, PT, R0, 0x4, PT ;  /* 0x000000040000780c */ /* 0x000fc80003f25270 */
[----:B------:R-:W-:Y:S02]  /*10060*/  SEL R5, RZ, 0x1, P1 ;  /* 0x00000001ff057807 */ /* 0x000fe40000800000 */
[----:B------:R-:W-:Y:S02]  /*10070*/  SEL R0, R0, RZ, P1 ;  /* 0x000000ff00007207 */ /* 0x000fe40000800000 */
[----:B------:R-:W-:-:S03]  /*10080*/  LOP3.LUT R5, R8, R5, RZ, 0x3c, !PT ;  /* 0x0000000508057212 */ /* 0x000fc600078e3cff */
[----:B------:R-:W-:Y:S01]  /*10090*/  IMAD R9, R0, 0x8, R3 ;  /* 0x0000000800097824 */ /* 0x000fe200078e0203 */
[----:B------:R-:W-:Y:S01]  /*100a0*/  SHF.L.U32 R4, R5, 0x1f, RZ ;  /* 0x0000001f05047819 */ /* 0x000fe200000006ff */
[----:B0-----:R-:W-:Y:S06]  /*100b0*/  @!P0 BRA `(.L_x_318) ;  /* 0x0000000400208947 */ /* 0x001fec0003800000 */
.L_x_331:
[----:B------:R-:W1:Y:S01]  /*100c0*/  SYNCS.PHASECHK.TRANS64.TRYWAIT P0, [R9+URZ], R4 ;  /* 0x00000004090075a7 */ /* 0x000e62000800017f */
[----:B------:R-:W-:-:S05]  /*100d0*/  VIADD R0, R0, 0x1 ;  /* 0x0000000100007836 */ /* 0x000fca0000000000 */
[----:B------:R-:W-:-:S04]  /*100e0*/  ISETP.NE.AND P1, PT, R0, 0x4, PT ;  /* 0x000000040000780c */ /* 0x000fc80003f25270 */
[----:B0-----:R-:W-:Y:S02]  /*100f0*/  SEL R2, RZ, 0x1, P1 ;  /* 0x00000001ff027807 */ /* 0x001fe40000800000 */
[----:B------:R-:W-:Y:S02]  /*10100*/  SEL R0, R0, RZ, P1 ;  /* 0x000000ff00007207 */ /* 0x000fe40000800000 */
[----:B------:R-:W-:-:S03]  /*10110*/  LOP3.LUT R7, R5, R2, RZ, 0x3c, !PT ;  /* 0x0000000205077212 */ /* 0x000fc600078e3cff */
[----:B------:R-:W-:Y:S01]  /*10120*/  IMAD R6, R0, 0x8, R3 ;  /* 0x0000000800067824 */ /* 0x000fe200078e0203 */
[----:B------:R-:W-:Y:S01]  /*10130*/  SHF.L.U32 R5, R7, 0x1f, RZ ;  /* 0x0000001f07057819 */ /* 0x000fe200000006ff */
[----:B-1----:R-:W-:Y:S06]  /*10140*/  @!P0 BRA `(.L_x_319) ;  /* 0x0000000400108947 */ /* 0x002fec0003800000 */
.L_x_332:
[----:B------:R-:W1:Y:S01]  /*10150*/  SYNCS.PHASECHK.TRANS64.TRYWAIT P0, [R6+URZ], R5 ;  /* 0x00000005060075a7 */ /* 0x000e62000800017f */
[----:B------:R-:W-:-:S05]  /*10160*/  VIADD R0, R0, 0x1 ;  /* 0x0000000100007836 */ /* 0x000fca0000000000 */
[----:B------:R-:W-:-:S04]  /*10170*/  ISETP.NE.AND P1, PT, R0, 0x4, PT ;  /* 0x000000040000780c */ /* 0x000fc80003f25270 */
[----:B------:R-:W-:Y:S02]  /*10180*/  SEL R2, RZ, 0x1, P1 ;  /* 0x00000001ff027807 */ /* 0x000fe40000800000 */
[----:B------:R-:W-:Y:S02]  /*10190*/  SEL R0, R0, RZ, P1 ;  /* 0x000000ff00007207 */ /* 0x000fe40000800000 */
[----:B------:R-:W-:Y:S01]  /*101a0*/  LOP3.LUT R2, R7, R2, RZ, 0x3c, !PT ;  /* 0x0000000207027212 */ /* 0x000fe200078e3cff */
[----:B-1----:R-:W-:Y:S06]  /*101b0*/  @!P0 BRA `(.L_x_320) ;  /* 0x0000000400088947 */ /* 0x002fec0003800000 */
.L_x_333:
[----:B------:R-:W-:Y:S01]  /*101c0*/  IMAD R3, R0, 0x8, R3 ;  /* 0x0000000800037824 */ /* 0x000fe200078e0203 */
[----:B------:R-:W-:-:S07]  /*101d0*/  SHF.L.U32 R0, R2, 0x1f, RZ ;  /* 0x0000001f02007819 */ /* 0x000fce00000006ff */
.L_x_321:
[----:B--2---:R2:W3:Y:S02]  /*101e0*/  SYNCS.PHASECHK.TRANS64.TRYWAIT P0, [R3+URZ], R0 ;  /* 0x00000000030075a7 */ /* 0x0044e4000800017f */
[----:B---3--:R-:W-:Y:S05]  /*101f0*/  @!P0 NANOSLEEP.SYNCS 0x989680 ;  /* 0x009896800000895d */ /* 0x008fea0003900000 */
[----:B------:R-:W3:Y:S02]  /*10200*/  @!P0 SYNCS.PHASECHK.TRANS64 P0, [R3+URZ], R0 ;  /* 0x00000000030085a7 */ /* 0x000ee4000800007f */
[----:B---3--:R-:W-:Y:S05]  /*10210*/  @!P0 BRA `(.L_x_321) ;  /* 0xfffffffc00f08947 */ /* 0x008fea000383ffff */
.L_x_316:
[----:B------:R-:W-:Y:S05]  /*10220*/  BSYNC B0 ;  /* 0x0000000000007941 */ /* 0x000fea0003800000 */
.L_x_315:
[----:B------:R-:W-:Y:S05]  /*10230*/  EXIT ;  /* 0x000000000000794d */ /* 0x000fea0003800000 */
.L_x_18:
[----:B0-----:R-:W-:-:S04]  /*10240*/  IMAD.U32 R3, RZ, RZ, UR17 ;  /* 0x00000011ff037e24 */ /* 0x001fc8000f8e00ff */
[----:B------:R0:W1:Y:S03]  /*10250*/  SYNCS.PHASECHK.TRANS64.TRYWAIT P0, [R3+URZ+-0x8], R0 ;  /* 0xfffff800030075a7 */ /* 0x000066000800017f */
[----:B-1----:R-:W-:Y:S05]  /*10260*/  @!P0 NANOSLEEP.SYNCS 0x989680 ;  /* 0x009896800000895d */ /* 0x002fea0003900000 */
[----:B------:R-:W1:Y:S02]  /*10270*/  @!P0 SYNCS.PHASECHK.TRANS64 P0, [R3+URZ+-0x8], R0 ;  /* 0xfffff800030085a7 */ /* 0x000e64000800007f */
[----:B-1----:R-:W-:Y:S05]  /*10280*/  @!P0 BRA `(.L_x_18) ;  /* 0xfffffffc00ec8947 */ /* 0x002fea000383ffff */
[----:B------:R-:W-:Y:S05]  /*10290*/  BRA `(.L_x_322) ;  /* 0xffffff14007c7947 */ /* 0x000fea000383ffff */
.L_x_23:
[----:B-1----:R-:W-:-:S04]  /*102a0*/  IMAD.U32 R3, RZ, RZ, UR4 ;  /* 0x00000004ff037e24 */ /* 0x002fc8000f8e00ff */
[----:B------:R1:W2:Y:S03]  /*102b0*/  SYNCS.PHASECHK.TRANS64.TRYWAIT P0, [R3+URZ], R0 ;  /* 0x00000000030075a7 */ /* 0x0002a6000800017f */
[----:B--2---:R-:W-:Y:S05]  /*102c0*/  @!P0 NANOSLEEP.SYNCS 0x989680 ;  /* 0x009896800000895d */ /* 0x004fea0003900000 */
[----:B------:R-:W2:Y:S02]  /*102d0*/  @!P0 SYNCS.PHASECHK.TRANS64 P0, [R3+URZ], R0 ;  /* 0x00000000030085a7 */ /* 0x000ea4000800007f */
[----:B--2---:R-:W-:Y:S05]  /*102e0*/  @!P0 BRA `(.L_x_23) ;  /* 0xfffffffc00ec8947 */ /* 0x004fea000383ffff */
[----:B------:R-:W-:Y:S05]  /*102f0*/  BRA `(.L_x_22) ;  /* 0xffffff1c00e87947 */ /* 0x000fea000383ffff */
.L_x_29:
[----:B-----5:R1:W-:Y:S02]  /*10300*/  STL [R1+0xa4], R0 ;  /* 0x0000a40001007387 */ /* 0x0203e40000100800 */
[----:B-1----:R-:W-:-:S04]  /*10310*/  IMAD.U32 R0, RZ, RZ, UR8 ;  /* 0x00000008ff007e24 */ /* 0x002fc8000f8e00ff */
[----:B------:R1:W3:Y:S03]  /*10320*/  SYNCS.PHASECHK.TRANS64.TRYWAIT P0, [R0+URZ], R229 ;  /* 0x000000e5000075a7 */ /* 0x0002e6000800017f */
[----:B---3--:R-:W-:Y:S05]  /*10330*/  @!P0 NANOSLEEP.SYNCS 0x989680 ;  /* 0x009896800000895d */ /* 0x008fea0003900000 */
[----:B------:R1:W3:Y:S02]  /*10340*/  @!P0 SYNCS.PHASECHK.TRANS64 P0, [R0+URZ], R229 ;  /* 0x000000e5000085a7 */ /* 0x0002e4000800007f */
[----:B-1----:R1:W5:Y:S02]  /*10350*/  LDL.LU R0, [R1+0xa4] ;  /* 0x0000a40001007983 */ /* 0x0023640000300800 */
[----:B-1-3--:R-:W-:Y:S05]  /*10360*/  @!P0 BRA `(.L_x_29) ;  /* 0xfffffffc00e48947 */ /* 0x00afea000383ffff */
[----:B------:R-:W-:Y:S05]  /*10370*/  BRA `(.L_x_28) ;  /* 0xffffff30003c7947 */ /* 0x000fea000383ffff */
.L_x_37:
[----:B0-----:R-:W-:-:S04]  /*10380*/  IMAD.U32 R25, RZ, RZ, UR17 ;  /* 0x00000011ff197e24 */ /* 0x001fc8000f8e00ff */
[----:B------:R0:W3:Y:S03]  /*10390*/  SYNCS.PHASECHK.TRANS64.TRYWAIT P0, [R25+URZ+0x8], R24 ;  /* 0x00000818190075a7 */ /* 0x0000e6000800017f */
[----:B---3--:R-:W-:Y:S05]  /*103a0*/  @!P0 NANOSLEEP.SYNCS 0x989680 ;  /* 0x009896800000895d */ /* 0x008fea0003900000 */
[----:B------:R-:W3:Y:S02]  /*103b0*/  @!P0 SYNCS.PHASECHK.TRANS64 P0, [R25+URZ+0x8], R24 ;  /* 0x00000818190085a7 */ /* 0x000ee4000800007f */
[----:B---3--:R-:W-:Y:S05]  /*103c0*/  @!P0 BRA `(.L_x_37) ;  /* 0xfffffffc00ec8947 */ /* 0x008fea000383ffff */
[----:B------:R-:W-:Y:S05]  /*103d0*/  BRA `(.L_x_323) ;  /* 0xffffff5000f07947 */ /* 0x000fea000383ffff */
.L_x_302:
[----:B------:R-:W-:Y:S01]  /*103e0*/  BSSY B1, `(.L_x_324) ;  /* 0x0000006000017945 */ /* 0x000fe20003800000 */
[----:B------:R-:W-:-:S07]  /*103f0*/  IMAD.MOV.U32 R2, RZ, RZ, -0x1 ;  /* 0xffffffffff027424 */ /* 0x000fce00078e00ff */
[----:B------:R-:W-:Y:S05]  /*10400*/  WARPSYNC.COLLECTIVE R2, `(.L_x_325) ;  /* 0x00000000020c7348 */ /* 0x000fea0003c00000 */
[----:B------:R-:W-:Y:S02]  /*10410*/  ELECT P1, UR62, PT ;  /* 0x00000000003e782f */ /* 0x000fe40003820000 */
[----:B------:R-:W-:Y:S01]  /*10420*/  MOV R2, UR62 ;  /* 0x0000003e00027c02 */ /* 0x000fe20008000f00 */
[----:B------:R-:W-:Y:S10]  /*10430*/  ENDCOLLECTIVE ;  /* 0x000000000000791b */ /* 0x000ff40003800000 */
.L_x_325:
[----:B------:R-:W-:Y:S05]  /*10440*/  BSYNC B1 ;  /* 0x0000000000017941 */ /* 0x000fea0003800000 */
.L_x_324:
[----:B------:R-:W-:Y:S05]  /*10450*/  BRA `(.L_x_326) ;  /* 0xffffffec00b07947 */ /* 0x000fea000383ffff */
.L_x_305:
[----:B0-----:R0:W1:Y:S02]  /*10460*/  SYNCS.PHASECHK.TRANS64.TRYWAIT P1, [R12+URZ+0x20], R3 ;  /* 0x000020030c0075a7 */ /* 0x001064000802017f */
[----:B-1----:R-:W-:Y:S05]  /*10470*/  @!P1 NANOSLEEP.SYNCS 0x989680 ;  /* 0x009896800000995d */ /* 0x002fea0003900000 */
[----:B------:R-:W1:Y:S02]  /*10480*/  @!P1 SYNCS.PHASECHK.TRANS64 P1, [R12+URZ+0x20], R3 ;  /* 0x000020030c0095a7 */ /* 0x000e64000802007f */
[----:B-1----:R-:W-:Y:S05]  /*10490*/  @!P1 BRA `(.L_x_305) ;  /* 0xfffffffc00f09947 */ /* 0x002fea000383ffff */
[----:B------:R-:W-:Y:S05]  /*104a0*/  BRA `(.L_x_327) ;  /* 0xffffffec00ec7947 */ /* 0x000fea000383ffff */
.L_x_314:
[----:B------:R-:W-:Y:S01]  /*104b0*/  BSSY B0, `(.L_x_328) ;  /* 0x0000006000007945 */ /* 0x000fe20003800000 */
[----:B------:R-:W-:-:S07]  /*104c0*/  IMAD.MOV.U32 R2, RZ, RZ, -0x1 ;  /* 0xffffffffff027424 */ /* 0x000fce00078e00ff */
[----:B01----:R-:W-:Y:S05]  /*104d0*/  WARPSYNC.COLLECTIVE R2, `(.L_x_329) ;  /* 0x00000000020c7348 */ /* 0x003fea0003c00000 */
[----:B------:R-:W-:Y:S02]  /*104e0*/  ELECT P1, UR62, PT ;  /* 0x00000000003e782f */ /* 0x000fe40003820000 */
[----:B------:R-:W-:Y:S01]  /*104f0*/  MOV R2, UR62 ;  /* 0x0000003e00027c02 */ /* 0x000fe20008000f00 */
[----:B01----:R-:W-:Y:S10]  /*10500*/  ENDCOLLECTIVE ;  /* 0x000000000000791b */ /* 0x003ff40003800000 */
.L_x_329:
[----:B------:R-:W-:Y:S05]  /*10510*/  BSYNC B0 ;  /* 0x0000000000007941 */ /* 0x000fea0003800000 */
.L_x_328:
[----:B------:R-:W-:Y:S01]  /*10520*/  PLOP3.LUT P0, PT, P1, PT, PT, 0x80, 0x0 ;  /* 0x000000000000781c */ /* 0x000fe20000f0f070 */
[----:B------:R-:W-:-:S12]  /*10530*/  BRA `(.L_x_330) ;  /* 0xfffffff800887947 */ /* 0x000fd8000383ffff */
.L_x_318:
[----:B0-----:R0:W1:Y:S02]  /*10540*/  SYNCS.PHASECHK.TRANS64.TRYWAIT P0, [R7+URZ], R2 ;  /* 0x00000002070075a7 */ /* 0x001064000800017f */
[----:B-1----:R-:W-:Y:S05]  /*10550*/  @!P0 NANOSLEEP.SYNCS 0x989680 ;  /* 0x009896800000895d */ /* 0x002fea0003900000 */
[----:B------:R-:W1:Y:S02]  /*10560*/  @!P0 SYNCS.PHASECHK.TRANS64 P0, [R7+URZ], R2 ;  /* 0x00000002070085a7 */ /* 0x000e64000800007f */
[----:B-1----:R-:W-:Y:S05]  /*10570*/  @!P0 BRA `(.L_x_318) ;  /* 0xfffffffc00f08947 */ /* 0x002fea000383ffff */
[----:B------:R-:W-:Y:S05]  /*10580*/  BRA `(.L_x_331) ;  /* 0xfffffff800cc7947 */ /* 0x000fea000383ffff */
.L_x_319:
[----:B0-----:R0:W1:Y:S02]  /*10590*/  SYNCS.PHASECHK.TRANS64.TRYWAIT P0, [R9+URZ], R4 ;  /* 0x00000004090075a7 */ /* 0x001064000800017f */
[----:B-1----:R-:W-:Y:S05]  /*105a0*/  @!P0 NANOSLEEP.SYNCS 0x989680 ;  /* 0x009896800000895d */ /* 0x002fea0003900000 */
[----:B------:R-:W1:Y:S02]  /*105b0*/  @!P0 SYNCS.PHASECHK.TRANS64 P0, [R9+URZ], R4 ;  /* 0x00000004090085a7 */ /* 0x000e64000800007f */
[----:B-1----:R-:W-:Y:S05]  /*105c0*/  @!P0 BRA `(.L_x_319) ;  /* 0xfffffffc00f08947 */ /* 0x002fea000383ffff */
[----:B------:R-:W-:Y:S05]  /*105d0*/  BRA `(.L_x_332) ;  /* 0xfffffff800dc7947 */ /* 0x000fea000383ffff */
.L_x_320:
[----:B-1----:R1:W2:Y:S02]  /*105e0*/  SYNCS.PHASECHK.TRANS64.TRYWAIT P0, [R6+URZ], R5 ;  /* 0x00000005060075a7 */ /* 0x0022a4000800017f */
[----:B--2---:R-:W-:Y:S05]  /*105f0*/  @!P0 NANOSLEEP.SYNCS 0x989680 ;  /* 0x009896800000895d */ /* 0x004fea0003900000 */
[----:B------:R-:W2:Y:S02]  /*10600*/  @!P0 SYNCS.PHASECHK.TRANS64 P0, [R6+URZ], R5 ;  /* 0x00000005060085a7 */ /* 0x000ea4000800007f */
[----:B--2---:R-:W-:Y:S05]  /*10610*/  @!P0 BRA `(.L_x_320) ;  /* 0xfffffffc00f08947 */ /* 0x004fea000383ffff */
[----:B------:R-:W-:Y:S05]  /*10620*/  BRA `(.L_x_333) ;  /* 0xfffffff800e47947 */ /* 0x000fea000383ffff */
.L_x_334:
[----:B------:R-:W-:-:S00]  /*10630*/  BRA `(.L_x_334) ;  /* 0xfffffffc00fc7947 */ /* 0x000fc0000383ffff */
[----:B------:R-:W-:-:S00]  /*10640*/  NOP ;  /* 0x0000000000007918 */ /* 0x000fc00000000000 */
        /* <DEDUP_REMOVED lines=11> */
.L_x_335:


//--------------------- .nv.shared._ZN7cutlass13device_kernelINS_4gemm6kernel13GemmUniversalIN4cute5tupleIJiiiiEEENS1_10collective13CollectiveMmaINS1_37MainloopSm90TmaGmmaWarpSpecializedFP8ILi4ENS5_IJNS4_1CILi2EEENSA_ILi1EEESC_EEENS1_32KernelTmaWarpSpecializedPingpongEEENS5_IJNSA_ILi64EEENSA_ILi256EEENSA_ILi32EEEEEENS_12float_e5m2_tENS5_IJlSC_lEEESK_SL_NS4_8TiledMMAINS4_8MMA_AtomIJNS4_4SM904GMMA31MMA_64x256x32_F32E5M2E5M2_SS_TNILNSP_7ScaleInE1ELSR_1EEEEEENS4_6LayoutINS5_IJSC_SC_SC_EEENS5_IJNSA_ILi0EEESW_SW_EEEEENS5_IJNS4_10UnderscoreESZ_SZ_EEEEENS4_13SM90_TMA_LOADENS4_14ComposedLayoutINS4_7SwizzleILi1ELi4ELi3EEENS4_18smem_ptr_flag_bitsILi8EEENSU_INS5_IJNSA_ILi8EEESI_EEENS5_IJSI_SC_EEEEEEEvNS4_8identityENS4_23SM90_TMA_LOAD_MULTICASTES1C_vS1D_EENS_8epilogue10collective6detail29Sm90TmaWarpSpecializedAdapterINS1H_15DefaultEpilogueISK_SL_SL_NS1G_6thread17LinearCombinationISK_Li1EffLNS1L_9ScaleType4KindE0ELNS_15FloatRoundStyleE2ESK_EENS1_15EpilogueDefaultEEEEEvvEEEEvNT_6ParamsE --------------------------
	.section	.nv.shared._ZN7cutlass13device_kernelINS_4gemm6kernel13GemmUniversalIN4cute5tupleIJiiiiEEENS1_10collective13CollectiveMmaINS1_37MainloopSm90TmaGmmaWarpSpecializedFP8ILi4ENS5_IJNS4_1CILi2EEENSA_ILi1EEESC_EEENS1_32KernelTmaWarpSpecializedPingpongEEENS5_IJNSA_ILi64EEENSA_ILi256EEENSA_ILi32EEEEEENS_12float_e5m2_tENS5_IJlSC_lEEESK_SL_NS4_8TiledMMAINS4_8MMA_AtomIJNS4_4SM904GMMA31MMA_64x256x32_F32E5M2E5M2_SS_TNILNSP_7ScaleInE1ELSR_1EEEEEENS4_6LayoutINS5_IJSC_SC_SC_EEENS5_IJNSA_ILi0EEESW_SW_EEEEENS5_IJNS4_10UnderscoreESZ_SZ_EEEEENS4_13SM90_TMA_LOADENS4_14ComposedLayoutINS4_7SwizzleILi1ELi4ELi3EEENS4_18smem_ptr_flag_bitsILi8EEENSU_INS5_IJNSA_ILi8EEESI_EEENS5_IJSI_SC_EEEEEEEvNS4_8identityENS4_23SM90_TMA_LOAD_MULTICASTES1C_vS1D_EENS_8epilogue10collective6detail29Sm90TmaWarpSpecializedAdapterINS1H_15DefaultEpilogueISK_SL_SL_NS1G_6thread17LinearCombinationISK_Li1EffLNS1L_9ScaleType4KindE0ELNS_15FloatRoundStyleE2ESK_EENS1_15EpilogueDefaultEEEEEvvEEEEvNT_6ParamsE,"aw",@nobits
	.sectionflags	@""
	.align	16
	.zero		1024


//--------------------- .nv.shared.reserved.0     --------------------------
	.section	.nv.shared.reserved.0,"aw",@nobits
	.weak		__nv_reservedSMEM_offset_0_alias
	.size		__nv_reservedSMEM_offset_0_alias, 0, 0
	.other		__nv_reservedSMEM_offset_0_alias,@"STO_CUDA_RESERVED_SHARED STV_DEFAULT"
__nv_reservedSMEM_offset_0_alias:
	.zero		0


//--------------------- .nv.global                --------------------------
	.section	.nv.global,"aw",@nobits
.nv.global:
	.type		_ZN39_INTERNAL_8dd2fb34_4_k_cu_d3521ae4_53594cute1_E,@object
	.size		_ZN39_INTERNAL_8dd2fb34_4_k_cu_d3521ae4_53594cute1_E,(_ZN39_INTERNAL_8dd2fb34_4_k_cu_d3521ae4_53594cuda3std3__45__cpo6cbeginE - _ZN39_INTERNAL_8dd2fb34_4_k_cu_d3521ae4_53594cute1_E)
_ZN39_INTERNAL_8dd2fb34_4_k_cu_d3521ae4_53594cute1_E:
	.zero		1
	.type		_ZN39_INTERNAL_8dd2fb34_4_k_cu_d3521ae4_53594cuda3std3__45__cpo6cbeginE,@object
	.size		_ZN39_INTERNAL_8dd2fb34_4_k_cu_d3521ae4_53594cuda3std3__45__cpo6cbeginE,(_ZN39_INTERNAL_8dd2fb34_4_k_cu_d3521ae4_53594cuda3std3__48in_placeE - _ZN39_INTERNAL_8dd2fb34_4_k_cu_d3521ae4_53594cuda3std3__45__cpo6cbeginE)
_ZN39_INTERNAL_8dd2fb34_4_k_cu_d3521ae4_53594cuda3std3__45__cpo6cbeginE:
	.zero		1
	.type		_ZN39_INTERNAL_8dd2fb34_4_k_cu_d3521ae4_53594cuda3std3__48in_placeE,@object
	.size		_ZN39_INTERNAL_8dd2fb34_4_k_cu_d3521ae4_53594cuda3std3__48in_placeE,(_ZN39_INTERNAL_8dd2fb34_4_k_cu_d3521ae4_53594cuda3std6ranges3__45__cpo9iter_moveE - _ZN39_INTERNAL_8dd2fb34_4_k_cu_d3521ae4_53594cuda3std3__48in_placeE)
_ZN39_INTERNAL_8dd2fb34_4_k_cu_d3521ae4_53594cuda3std3__48in_placeE:
	.zero		1
	.type		_ZN39_INTERNAL_8dd2fb34_4_k_cu_d3521ae4_53594cuda3std6ranges3__45__cpo9iter_moveE,@object
	.size		_ZN39_INTERNAL_8dd2fb34_4_k_cu_d3521ae4_53594cuda3std6ranges3__45__cpo9iter_moveE,(_ZN39_INTERNAL_8dd2fb34_4_k_cu_d3521ae4_53594cuda3std3__45__cpo5beginE - _ZN39_INTERNAL_8dd2fb34_4_k_cu_d3521ae4_53594cuda3std6ranges3__45__cpo9iter_moveE)
_ZN39_INTERNAL_8dd2fb34_4_k_cu_d3521ae4_53594cuda3std6ranges3__45__cpo9iter_moveE:
	.zero		1
	.type		_ZN39_INTERNAL_8dd2fb34_4_k_cu_d3521ae4_53594cuda3std3__45__cpo5beginE,@object
	.size		_ZN39_INTERNAL_8dd2fb34_4_k_cu_d3521ae4_53594cuda3std3__45__cpo5beginE,(_ZN39_INTERNAL_8dd2fb34_4_k_cu_d3521ae4_53594cuda3std3__441_GLOBAL__N__8dd2fb34_4_k_cu_d3521ae4_53596ignoreE - _ZN39_INTERNAL_8dd2fb34_4_k_cu_d3521ae4_53594cuda3std3__45__cpo5beginE)
_ZN39_INTERNAL_8dd2fb34_4_k_cu_d3521ae4_53594cuda3std3__45__cpo5beginE:
	.zero		1
	.type		_ZN39_INTERNAL_8dd2fb34_4_k_cu_d3521ae4_53594cuda3std3__441_GLOBAL__N__8dd2fb34_4_k_cu_d3521ae4_53596ignoreE,@object
	.size		_ZN39_INTERNAL_8dd2fb34_4_k_cu_d3521ae4_53594cuda3std3__441_GLOBAL__N__8dd2fb34_4_k_cu_d3521ae4_53596ignoreE,(_ZN39_INTERNAL_8dd2fb34_4_k_cu_d3521ae4_53594cute7productE - _ZN39_INTERNAL_8dd2fb34_4_k_cu_d3521ae4_53594cuda3std3__441_GLOBAL__N__8dd2fb34_4_k_cu_d3521ae4_53596ignoreE)
_ZN39_INTERNAL_8dd2fb34_4_k_cu_d3521ae4_53594cuda3std3__441_GLOBAL__N__8dd2fb34_4_k_cu_d3521ae4_53596ignoreE:
	.zero		1
	.type		_ZN39_INTERNAL_8dd2fb34_4_k_cu_d3521ae4_53594cute7productE,@object
	.size		_ZN39_INTERNAL_8dd2fb34_4_k_cu_d3521ae4_53594cute7productE,(_ZN39_INTERNAL_8dd2fb34_4_k_cu_d3521ae4_53594cuda3std3__45__cpo3endE - _ZN39_INTERNAL_8dd2fb34_4_k_cu_d3521ae4_53594cute7productE)
_ZN39_INTERNAL_8dd2fb34_4_k_cu_d3521ae4_53594cute7productE:
	.zero		1
	.type		_ZN39_INTERNAL_8dd2fb34_4_k_cu_d3521ae4_53594cuda3std3__45__cpo3endE,@object
	.size		_ZN39_INTERNAL_8dd2fb34_4_k_cu_d3521ae4_53594cuda3std3__45__cpo3endE,(_ZN39_INTERNAL_8dd2fb34_4_k_cu_d3521ae4_53594cuda3std3__419piecewise_constructE - _ZN39_INTERNAL_8dd2fb34_4_k_cu_d3521ae4_53594cuda3std3__45__cpo3endE)
_ZN39_INTERNAL_8dd2fb34_4_k_cu_d3521ae4_53594cuda3std3__45__cpo3endE:
	.zero		1
	.type		_ZN39_INTERNAL_8dd2fb34_4_k_cu_d3521ae4_53594cuda3std3__419piecewise_constructE,@object
	.size		_ZN39_INTERNAL_8dd2fb34_4_k_cu_d3521ae4_53594cuda3std3__419piecewise_constructE,(_ZN39_INTERNAL_8dd2fb34_4_k_cu_d3521ae4_53594cuda3std3__45__cpo4cendE - _ZN39_INTERNAL_8dd2fb34_4_k_cu_d3521ae4_53594cuda3std3__419piecewise_constructE)
_ZN39_INTERNAL_8dd2fb34_4_k_cu_d3521ae4_53594cuda3std3__419piecewise_constructE:
	.zero		1
	.type		_ZN39_INTERNAL_8dd2fb34_4_k_cu_d3521ae4_53594cuda3std3__45__cpo4cendE,@object
	.size		_ZN39_INTERNAL_8dd2fb34_4_k_cu_d3521ae4_53594cuda3std3__45__cpo4cendE,(_ZN39_INTERNAL_8dd2fb34_4_k_cu_d3521ae4_53594cuda3std6ranges3__45__cpo4swapE - _ZN39_INTERNAL_8dd2fb34_4_k_cu_d3521ae4_53594cuda3std3__45__cpo4cendE)
_ZN39_INTERNAL_8dd2fb34_4_k_cu_d3521ae4_53594cuda3std3__45__cpo4cendE:
	.zero		1
	.type		_ZN39_INTERNAL_8dd2fb34_4_k_cu_d3521ae4_53594cuda3std6ranges3__45__cpo4swapE,@object
	.size		_ZN39_INTERNAL_8dd2fb34_4_k_cu_d3521ae4_53594cuda3std6ranges3__45__cpo4swapE,(.L_7 - _ZN39_INTERNAL_8dd2fb34_4_k_cu_d3521ae4_53594cuda3std6ranges3__45__cpo4swapE)
_ZN39_INTERNAL_8dd2fb34_4_k_cu_d3521ae4_53594cuda3std6ranges3__45__cpo4swapE:
	.zero		1
.L_7:


//--------------------- .nv.constant0._ZN7cutlass13device_kernelINS_4gemm6kernel13GemmUniversalIN4cute5tupleIJiiiiEEENS1_10collective13CollectiveMmaINS1_37MainloopSm90TmaGmmaWarpSpecializedFP8ILi4ENS5_IJNS4_1CILi2EEENSA_ILi1EEESC_EEENS1_32KernelTmaWarpSpecializedPingpongEEENS5_IJNSA_ILi64EEENSA_ILi256EEENSA_ILi32EEEEEENS_12float_e5m2_tENS5_IJlSC_lEEESK_SL_NS4_8TiledMMAINS4_8MMA_AtomIJNS4_4SM904GMMA31MMA_64x256x32_F32E5M2E5M2_SS_TNILNSP_7ScaleInE1ELSR_1EEEEEENS4_6LayoutINS5_IJSC_SC_SC_EEENS5_IJNSA_ILi0EEESW_SW_EEEEENS5_IJNS4_10UnderscoreESZ_SZ_EEEEENS4_13SM90_TMA_LOADENS4_14ComposedLayoutINS4_7SwizzleILi1ELi4ELi3EEENS4_18smem_ptr_flag_bitsILi8EEENSU_INS5_IJNSA_ILi8EEESI_EEENS5_IJSI_SC_EEEEEEEvNS4_8identityENS4_23SM90_TMA_LOAD_MULTICASTES1C_vS1D_EENS_8epilogue10collective6detail29Sm90TmaWarpSpecializedAdapterINS1H_15DefaultEpilogueISK_SL_SL_NS1G_6thread17LinearCombinationISK_Li1EffLNS1L_9ScaleType4KindE0ELNS_15FloatRoundStyleE2ESK_EENS1_15EpilogueDefaultEEEEEvvEEEEvNT_6ParamsE --------------------------
	.section	.nv.constant0._ZN7cutlass13device_kernelINS_4gemm6kernel13GemmUniversalIN4cute5tupleIJiiiiEEENS1_10collective13CollectiveMmaINS1_37MainloopSm90TmaGmmaWarpSpecializedFP8ILi4ENS5_IJNS4_1CILi2EEENSA_ILi1EEESC_EEENS1_32KernelTmaWarpSpecializedPingpongEEENS5_IJNSA_ILi64EEENSA_ILi256EEENSA_ILi32EEEEEENS_12float_e5m2_tENS5_IJlSC_lEEESK_SL_NS4_8TiledMMAINS4_8MMA_AtomIJNS4_4SM904GMMA31MMA_64x256x32_F32E5M2E5M2_SS_TNILNSP_7ScaleInE1ELSR_1EEEEEENS4_6LayoutINS5_IJSC_SC_SC_EEENS5_IJNSA_ILi0EEESW_SW_EEEEENS5_IJNS4_10UnderscoreESZ_SZ_EEEEENS4_13SM90_TMA_LOADENS4_14ComposedLayoutINS4_7SwizzleILi1ELi4ELi3EEENS4_18smem_ptr_flag_bitsILi8EEENSU_INS5_IJNSA_ILi8EEESI_EEENS5_IJSI_SC_EEEEEEEvNS4_8identityENS4_23SM90_TMA_LOAD_MULTICASTES1C_vS1D_EENS_8epilogue10collective6detail29Sm90TmaWarpSpecializedAdapterINS1H_15DefaultEpilogueISK_SL_SL_NS1G_6thread17LinearCombinationISK_Li1EffLNS1L_9ScaleType4KindE0ELNS_15FloatRoundStyleE2ESK_EENS1_15EpilogueDefaultEEEEEvvEEEEvNT_6ParamsE,"a",@progbits
	.sectionflags	@""
	.align	4
.nv.constant0._ZN7cutlass13device_kernelINS_4gemm6kernel13GemmUniversalIN4cute5tupleIJiiiiEEENS1_10collective13CollectiveMmaINS1_37MainloopSm90TmaGmmaWarpSpecializedFP8ILi4ENS5_IJNS4_1CILi2EEENSA_ILi1EEESC_EEENS1_32KernelTmaWarpSpecializedPingpongEEENS5_IJNSA_ILi64EEENSA_ILi256EEENSA_ILi32EEEEEENS_12float_e5m2_tENS5_IJlSC_lEEESK_SL_NS4_8TiledMMAINS4_8MMA_AtomIJNS4_4SM904GMMA31MMA_64x256x32_F32E5M2E5M2_SS_TNILNSP_7ScaleInE1ELSR_1EEEEEENS4_6LayoutINS5_IJSC_SC_SC_EEENS5_IJNSA_ILi0EEESW_SW_EEEEENS5_IJNS4_10UnderscoreESZ_SZ_EEEEENS4_13SM90_TMA_LOADENS4_14ComposedLayoutINS4_7SwizzleILi1ELi4ELi3EEENS4_18smem_ptr_flag_bitsILi8EEENSU_INS5_IJNSA_ILi8EEESI_EEENS5_IJSI_SC_EEEEEEEvNS4_8identityENS4_23SM90_TMA_LOAD_MULTICASTES1C_vS1D_EENS_8epilogue10collective6detail29Sm90TmaWarpSpecializedAdapterINS1H_15DefaultEpilogueISK_SL_SL_NS1G_6thread17LinearCombinationISK_Li1EffLNS1L_9ScaleType4KindE0ELNS_15FloatRoundStyleE2ESK_EENS1_15EpilogueDefaultEEEEEvvEEEEvNT_6ParamsE:
	.zero		1664


//--------------------- SYMBOLS --------------------------

	.type		.nv.reservedSmem.offset0,@object
	.size		.nv.reservedSmem.offset0,0x4
